def matmul_kernel(
    a_ptr,
    b_ptr,
    c_ptr,
    M,
    N,
    K,
    stride_am,
    stride_ak,
    stride_bk,
    stride_bn,
    stride_cm,
    stride_cn,
    BLOCK_M: tl.constexpr,
    BLOCK_N: tl.constexpr,
    BLOCK_K: tl.constexpr,
    GROUP_M: tl.constexpr,
):
    pid = tl.program_id(axis=0)
    num_pid_m = tl.cdiv(M, BLOCK_M)
    num_pid_n = tl.cdiv(N, BLOCK_N)
    num_pid_in_group = GROUP_M * num_pid_n
    group_id = pid // num_pid_in_group
    first_pid_m = group_id * GROUP_M
    group_size_m = min(num_pid_m - first_pid_m, GROUP_M)
    pid_m = first_pid_m + ((pid % num_pid_in_group) % group_size_m)
    pid_n = (pid % num_pid_in_group) // group_size_m

    offs_am = (pid_m * BLOCK_M + tl.arange(0, BLOCK_M)) % M
    offs_bn = (pid_n * BLOCK_N + tl.arange(0, BLOCK_N)) % N
    offs_k = tl.arange(0, BLOCK_K)
    a_ptrs = a_ptr + offs_am[:, None] * stride_am + offs_k[None, :] * stride_ak
    b_ptrs = b_ptr + offs_k[:, None] * stride_bk + offs_bn[None, :] * stride_bn

    acc = tl.zeros((BLOCK_M, BLOCK_N), dtype=tl.float32)
    for kk in range(0, tl.cdiv(K, BLOCK_K)):
        a = tl.load(a_ptrs, mask=offs_k[None, :] < K - kk * BLOCK_K, other=0.0)
        b = tl.load(b_ptrs, mask=offs_k[:, None] < K - kk * BLOCK_K, other=0.0)
        acc = tl.dot(a, b, acc)
        a_ptrs += BLOCK_K * stride_ak
        b_ptrs += BLOCK_K * stride_bk

    c = acc.to(c_ptr.dtype.element_ty)
    offs_cm = pid_m * BLOCK_M + tl.arange(0, BLOCK_M)
    offs_cn = pid_n * BLOCK_N + tl.arange(0, BLOCK_N)
    c_ptrs = c_ptr + offs_cm[:, None] * stride_cm + offs_cn[None, :] * stride_cn
    mask = (offs_cm[:, None] < M) & (offs_cn[None, :] < N)
    tl.store(c_ptrs, c, mask=mask)

# config = {"BLOCK_K": 64, "BLOCK_M": 16, "BLOCK_N": 32, "GROUP_M": 8, "arch": "sm_80", "dtype": "fp16", "num_ctas": 1, "num_stages": 3, "num_warps": 4}
# arch = sm_80


// ===== COMPILED SASS (sm_80) =====

	.target	sm_80

	.elftype	@"ET_EXEC"


//--------------------- .note.nv.tkinfo           --------------------------
	.section	.note.nv.tkinfo,"",@"SHT_NOTE"
	.sectionflags	@"SHF_NOTE_NV_TKINFO"
	.tkinfo
        /*0018*/ 	.word	0x00000002
        /*0030*/ 	.string	""
        /*0030*/ 	.string	"ptxas"
        /*0030*/ 	.string	"Cuda compilation tools, release 13.0, V13.0.88"
        /*0030*/ 	.string	"Build cuda_13.0.r13.0/compiler.36424714_0"
        /*0030*/ 	.string	"-v  -suppress-debug-info  -lineinfo  -arch sm_80 "



//--------------------- .note.nv.cuinfo           --------------------------
	.section	.note.nv.cuinfo,"",@"SHT_NOTE"
	.sectionflags	@"SHF_NOTE_NV_CUINFO"
        /*0018*/ 	.short	0x0002
        /*001a*/ 	.short	0x0050
        /*001c*/ 	.short	0x0082
	.zero		2


//--------------------- .nv.info                  --------------------------
	.section	.nv.info,"",@"SHT_CUDA_INFO"
	.align	4


	//----- nvinfo : EIATTR_REGCOUNT
	.align		4
        /*0000*/ 	.byte	0x04, 0x2f
        /*0002*/ 	.short	(.L_1 - .L_0)
	.align		4
.L_0:
        /*0004*/ 	.word	index@(matmul_kernel)
        /*0008*/ 	.word	0x0000005f


	//----- nvinfo : EIATTR_FRAME_SIZE
	.align		4
.L_1:
        /*000c*/ 	.byte	0x04, 0x11
        /*000e*/ 	.short	(.L_3 - .L_2)
	.align		4
.L_2:
        /*0010*/ 	.word	index@(matmul_kernel)
        /*0014*/ 	.word	0x00000000


	//----- nvinfo : EIATTR_MIN_STACK_SIZE
	.align		4
.L_3:
        /*0018*/ 	.byte	0x04, 0x12
        /*001a*/ 	.short	(.L_5 - .L_4)
	.align		4
.L_4:
        /*001c*/ 	.word	index@(matmul_kernel)
        /*0020*/ 	.word	0x00000000
.L_5:


//--------------------- .nv.info.matmul_kernel    --------------------------
	.section	.nv.info.matmul_kernel,"",@"SHT_CUDA_INFO"
	.sectionflags	@""
	.align	4


	//----- nvinfo : EIATTR_CUDA_API_VERSION
	.align		4
        /*0000*/ 	.byte	0x04, 0x37
        /*0002*/ 	.short	(.L_7 - .L_6)
.L_6:
        /*0004*/ 	.word	0x00000082


	//----- nvinfo : EIATTR_SW2861232_WAR
	.align		4
.L_7:
        /*0008*/ 	.byte	0x01, 0x35
	.zero		2


	//----- nvinfo : EIATTR_PARAM_CBANK
	.align		4
        /*000c*/ 	.byte	0x04, 0x0a
        /*000e*/ 	.short	(.L_9 - .L_8)
	.align		4
.L_8:
        /*0010*/ 	.word	index@(.nv.constant0.matmul_kernel)
        /*0014*/ 	.short	0x0160
        /*0016*/ 	.short	0x0050


	//----- nvinfo : EIATTR_CBANK_PARAM_SIZE
	.align		4
.L_9:
        /*0018*/ 	.byte	0x03, 0x19
        /*001a*/ 	.short	0x0050


	//----- nvinfo : EIATTR_KPARAM_INFO
	.align		4
        /*001c*/ 	.byte	0x04, 0x17
        /*001e*/ 	.short	(.L_11 - .L_10)
.L_10:
        /*0020*/ 	.word	0x00000000
        /*0024*/ 	.short	0x000d
        /*0026*/ 	.short	0x0048
        /*0028*/ 	.byte	0x00, 0xf4, 0x21, 0x00


	//----- nvinfo : EIATTR_KPARAM_INFO
	.align		4
.L_11:
        /*002c*/ 	.byte	0x04, 0x17
        /*002e*/ 	.short	(.L_13 - .L_12)
.L_12:
        /*0030*/ 	.word	0x00000000
        /*0034*/ 	.short	0x000c
        /*0036*/ 	.short	0x0040
        /*0038*/ 	.byte	0x00, 0xf4, 0x21, 0x00


	//----- nvinfo : EIATTR_KPARAM_INFO
	.align		4
.L_13:
        /*003c*/ 	.byte	0x04, 0x17
        /*003e*/ 	.short	(.L_15 - .L_14)
.L_14:
        /*0040*/ 	.word	0x00000000
        /*0044*/ 	.short	0x000b
        /*0046*/ 	.short	0x0038
        /*0048*/ 	.byte	0x00, 0xf0, 0x11, 0x00


	//----- nvinfo : EIATTR_KPARAM_INFO
	.align		4
.L_15:
        /*004c*/ 	.byte	0x04, 0x17
        /*004e*/ 	.short	(.L_17 - .L_16)
.L_16:
        /*0050*/ 	.word	0x00000000
        /*0054*/ 	.short	0x000a
        /*0056*/ 	.short	0x0034
        /*0058*/ 	.byte	0x00, 0xf0, 0x11, 0x00


	//----- nvinfo : EIATTR_KPARAM_INFO
	.align		4
.L_17:
        /*005c*/ 	.byte	0x04, 0x17
        /*005e*/ 	.short	(.L_19 - .L_18)
.L_18:
        /*0060*/ 	.word	0x00000000
        /*0064*/ 	.short	0x0009
        /*0066*/ 	.short	0x0030
        /*0068*/ 	.byte	0x00, 0xf0, 0x11, 0x00


	//----- nvinfo : EIATTR_KPARAM_INFO
	.align		4
.L_19:
        /*006c*/ 	.byte	0x04, 0x17
        /*006e*/ 	.short	(.L_21 - .L_20)
.L_20:
        /*0070*/ 	.word	0x00000000
        /*0074*/ 	.short	0x0008
        /*0076*/ 	.short	0x002c
        /*0078*/ 	.byte	0x00, 0xf0, 0x11, 0x00


	//----- nvinfo : EIATTR_KPARAM_INFO
	.align		4
.L_21:
        /*007c*/ 	.byte	0x04, 0x17
        /*007e*/ 	.short	(.L_23 - .L_22)
.L_22:
        /*0080*/ 	.word	0x00000000
        /*0084*/ 	.short	0x0007
        /*0086*/ 	.short	0x0028
        /*0088*/ 	.byte	0x00, 0xf0, 0x11, 0x00


	//----- nvinfo : EIATTR_KPARAM_INFO
	.align		4
.L_23:
        /*008c*/ 	.byte	0x04, 0x17
        /*008e*/ 	.short	(.L_25 - .L_24)
.L_24:
        /*0090*/ 	.word	0x00000000
        /*0094*/ 	.short	0x0006
        /*0096*/ 	.short	0x0024
        /*0098*/ 	.byte	0x00, 0xf0, 0x11, 0x00


	//----- nvinfo : EIATTR_KPARAM_INFO
	.align		4
.L_25:
        /*009c*/ 	.byte	0x04, 0x17
        /*009e*/ 	.short	(.L_27 - .L_26)
.L_26:
        /*00a0*/ 	.word	0x00000000
        /*00a4*/ 	.short	0x0005
        /*00a6*/ 	.short	0x0020
        /*00a8*/ 	.byte	0x00, 0xf0, 0x11, 0x00


	//----- nvinfo : EIATTR_KPARAM_INFO
	.align		4
.L_27:
        /*00ac*/ 	.byte	0x04, 0x17
        /*00ae*/ 	.short	(.L_29 - .L_28)
.L_28:
        /*00b0*/ 	.word	0x00000000
        /*00b4*/ 	.short	0x0004
        /*00b6*/ 	.short	0x001c
        /*00b8*/ 	.byte	0x00, 0xf0, 0x11, 0x00


	//----- nvinfo : EIATTR_KPARAM_INFO
	.align		4
.L_29:
        /*00bc*/ 	.byte	0x04, 0x17
        /*00be*/ 	.short	(.L_31 - .L_30)
.L_30:
        /*00c0*/ 	.word	0x00000000
        /*00c4*/ 	.short	0x0003
        /*00c6*/ 	.short	0x0018
        /*00c8*/ 	.byte	0x00, 0xf0, 0x11, 0x00


	//----- nvinfo : EIATTR_KPARAM_INFO
	.align		4
.L_31:
        /*00cc*/ 	.byte	0x04, 0x17
        /*00ce*/ 	.short	(.L_33 - .L_32)
.L_32:
        /*00d0*/ 	.word	0x00000000
        /*00d4*/ 	.short	0x0002
        /*00d6*/ 	.short	0x0010
        /*00d8*/ 	.byte	0x00, 0xf4, 0x21, 0x00


	//----- nvinfo : EIATTR_KPARAM_INFO
	.align		4
.L_33:
        /*00dc*/ 	.byte	0x04, 0x17
        /*00de*/ 	.short	(.L_35 - .L_34)
.L_34:
        /*00e0*/ 	.word	0x00000000
        /*00e4*/ 	.short	0x0001
        /*00e6*/ 	.short	0x0008
        /*00e8*/ 	.byte	0x00, 0xf4, 0x21, 0x00


	//----- nvinfo : EIATTR_KPARAM_INFO
	.align		4
.L_35:
        /*00ec*/ 	.byte	0x04, 0x17
        /*00ee*/ 	.short	(.L_37 - .L_36)
.L_36:
        /*00f0*/ 	.word	0x00000000
        /*00f4*/ 	.short	0x0000
        /*00f6*/ 	.short	0x0000
        /*00f8*/ 	.byte	0x00, 0xf4, 0x21, 0x00


	//----- nvinfo : EIATTR_MAXREG_COUNT
	.align		4
.L_37:
        /*00fc*/ 	.byte	0x03, 0x1b
        /*00fe*/ 	.short	0x00ff


	//----- nvinfo : EIATTR_NUM_BARRIERS
	.align		4
        /*0100*/ 	.byte	0x02, 0x4c
        /*0102*/ 	.byte	0x01
	.zero		1


	//----- nvinfo : EIATTR_MERCURY_ISA_VERSION
	.align		4
        /*0104*/ 	.byte	0x03, 0x5f
        /*0106*/ 	.short	0x0000


	//----- nvinfo : EIATTR_EXIT_INSTR_OFFSETS
	.align		4
        /*0108*/ 	.byte	0x04, 0x1c
        /*010a*/ 	.short	(.L_39 - .L_38)


	//   ....[0]....
.L_38:
        /*010c*/ 	.word	0x00002a20


	//   ....[1]....
        /*0110*/ 	.word	0x00002a50


	//----- nvinfo : EIATTR_REQNTID
	.align		4
.L_39:
        /*0114*/ 	.byte	0x04, 0x10
        /*0116*/ 	.short	(.L_41 - .L_40)
.L_40:
        /*0118*/ 	.word	0x00000080
        /*011c*/ 	.word	0x00000001
        /*0120*/ 	.word	0x00000001
.L_41:


//--------------------- .nv.callgraph             --------------------------
	.section	.nv.callgraph,"",@"SHT_CUDA_CALLGRAPH"
	.align	4
	.sectionentsize	8
	.align		4
        /*0000*/ 	.word	0x00000000
	.align		4
        /*0004*/ 	.word	0xffffffff
	.align		4
        /*0008*/ 	.word	0x00000000
	.align		4
        /*000c*/ 	.word	0xfffffffe
	.align		4
        /*0010*/ 	.word	0x00000000
	.align		4
        /*0014*/ 	.word	0xfffffffd
	.align		4
        /*0018*/ 	.word	0x00000000
	.align		4
        /*001c*/ 	.word	0xfffffffc


//--------------------- .nv.rel.action            --------------------------
	.section	.nv.rel.action,"",@"SHT_CUDA_RELOCINFO"
	.align	8
	.sectionentsize	8
        /*0000*/ 	.byte	0x73, 0x00, 0x00, 0x00, 0x00, 0x00, 0x00, 0x00, 0x00, 0x00, 0x00, 0x11, 0x25, 0x00, 0x05, 0x36


//--------------------- .nv.constant0.matmul_kernel --------------------------
	.section	.nv.constant0.matmul_kernel,"a",@progbits
	.sectionflags	@""
	.align	4
.nv.constant0.matmul_kernel:
	.zero		432


//--------------------- .text.matmul_kernel       --------------------------
	.section	.text.matmul_kernel,"ax",@progbits
	.sectioninfo	@"SHI_REGISTERS=95"
	.align	128
        .global         matmul_kernel
        .type           matmul_kernel,@function
        .size           matmul_kernel,(.L_x_3 - matmul_kernel)
        .other          matmul_kernel,@"STO_CUDA_ENTRY STV_DEFAULT"
matmul_kernel:
.text.matmul_kernel:
[----:B------:R-:W-:Y:S02]  /*0000*/  IMAD.MOV.U32 R1, RZ, RZ, c[0x0][0x28] ;  /* 0x00000a00ff017624 */ /* 0x000fe400078e00ff */
[----:B------:R-:W-:Y:S01]  /*0010*/  IMAD.MOV.U32 R0, RZ, RZ, 0x1f ;  /* 0x0000001fff007424 */ /* 0x000fe200078e00ff */
[----:B------:R-:W0:Y:S01]  /*0020*/  S2R R5, SR_CTAID.X ;  /* 0x0000000000057919 */ /* 0x000e220000002500 */
[----:B------:R-:W-:-:S03]  /*0030*/  ULDC.64 UR6, c[0x0][0x118] ;  /* 0x0000460000067ab9 */ /* 0x000fc60000000a00 */
[----:B------:R-:W-:-:S04]  /*0040*/  IADD3 R0, R0, c[0x0][0x17c], RZ ;  /* 0x00005f0000007a10 */ /* 0x000fc80007ffe0ff */
[----:B------:R-:W-:-:S04]  /*0050*/  SHF.R.S32.HI R3, RZ, 0x1f, R0 ;  /* 0x0000001fff037819 */ /* 0x000fc80000011400 */
[----:B------:R-:W-:-:S04]  /*0060*/  LEA.HI R3, R3, R0, RZ, 0x5 ;  /* 0x0000000003037211 */ /* 0x000fc800078f28ff */
[----:B------:R-:W-:-:S05]  /*0070*/  SHF.R.S32.HI R3, RZ, 0x5, R3 ;  /* 0x00000005ff037819 */ /* 0x000fca0000011403 */
[----:B------:R-:W-:Y:S01]  /*0080*/  IMAD.SHL.U32 R4, R3, 0x8, RZ ;  /* 0x0000000803047824 */ /* 0x000fe200078e00ff */
[----:B0-----:R-:W-:-:S04]  /*0090*/  IABS R8, R5 ;  /* 0x0000000500087213 */ /* 0x001fc80000000000 */
[-C--:B------:R-:W-:Y:S02]  /*00a0*/  IABS R7, R4.reuse ;  /* 0x0000000400077213 */ /* 0x080fe40000000000 */
[----:B------:R-:W-:Y:S02]  /*00b0*/  IABS R10, R4 ;  /* 0x00000004000a7213 */ /* 0x000fe40000000000 */
[----:B------:R-:W0:Y:S08]  /*00c0*/  I2F.RP R0, R7 ;  /* 0x0000000700007306 */ /* 0x000e300000209400 */
[----:B0-----:R-:W0:Y:S02]  /*00d0*/  MUFU.RCP R0, R0 ;  /* 0x0000000000007308 */ /* 0x001e240000001000 */
[----:B0-----:R-:W-:Y:S01]  /*00e0*/  IADD3 R2, R0, 0xffffffe, RZ ;  /* 0x0ffffffe00027810 */ /* 0x001fe20007ffe0ff */
[----:B------:R-:W-:-:S05]  /*00f0*/  IMAD.MOV R0, RZ, RZ, -R10 ;  /* 0x000000ffff007224 */ /* 0x000fca00078e0a0a */
[----:B------:R0:W1:Y:S02]  /*0100*/  F2I.FTZ.U32.TRUNC.NTZ R3, R2 ;  /* 0x0000000200037305 */ /* 0x000064000021f000 */
[----:B0-----:R-:W-:Y:S02]  /*0110*/  IMAD.MOV.U32 R2, RZ, RZ, RZ ;  /* 0x000000ffff027224 */ /* 0x001fe400078e00ff */
[----:B-1----:R-:W-:-:S04]  /*0120*/  IMAD.MOV R6, RZ, RZ, -R3 ;  /* 0x000000ffff067224 */ /* 0x002fc800078e0a03 */
[----:B------:R-:W-:Y:S02]  /*0130*/  IMAD R9, R6, R7, RZ ;  /* 0x0000000706097224 */ /* 0x000fe400078e02ff */
[----:B------:R-:W-:Y:S02]  /*0140*/  IMAD.MOV.U32 R6, RZ, RZ, R8 ;  /* 0x000000ffff067224 */ /* 0x000fe400078e0008 */
[----:B------:R-:W-:-:S06]  /*0150*/  IMAD.HI.U32 R3, R3, R9, R2 ;  /* 0x0000000903037227 */ /* 0x000fcc00078e0002 */
[----:B------:R-:W-:-:S04]  /*0160*/  IMAD.HI.U32 R3, R3, R6, RZ ;  /* 0x0000000603037227 */ /* 0x000fc800078e00ff */
[----:B------:R-:W-:-:S05]  /*0170*/  IMAD R0, R3, R0, R6 ;  /* 0x0000000003007224 */ /* 0x000fca00078e0206 */
[----:B------:R-:W-:-:S13]  /*0180*/  ISETP.GT.U32.AND P1, PT, R7, R0, PT ;  /* 0x000000000700720c */ /* 0x000fda0003f24070 */
[----:B------:R-:W-:Y:S01]  /*0190*/  @!P1 IMAD.IADD R0, R0, 0x1, -R7 ;  /* 0x0000000100009824 */ /* 0x000fe200078e0a07 */
[----:B------:R-:W-:Y:S02]  /*01a0*/  @!P1 IADD3 R3, R3, 0x1, RZ ;  /* 0x0000000103039810 */ /* 0x000fe40007ffe0ff */
[----:B------:R-:W-:Y:S02]  /*01b0*/  ISETP.NE.AND P1, PT, R4, RZ, PT ;  /* 0x000000ff0400720c */ /* 0x000fe40003f25270 */
[----:B------:R-:W-:Y:S02]  /*01c0*/  ISETP.GE.U32.AND P0, PT, R0, R7, PT ;  /* 0x000000070000720c */ /* 0x000fe40003f06070 */
[----:B------:R-:W-:-:S04]  /*01d0*/  LOP3.LUT R0, R5, R4, RZ, 0x3c, !PT ;  /* 0x0000000405007212 */ /* 0x000fc800078e3cff */
[----:B------:R-:W-:Y:S01]  /*01e0*/  ISETP.GE.AND P2, PT, R0, RZ, PT ;  /* 0x000000ff0000720c */ /* 0x000fe20003f46270 */
[----:B------:R-:W-:-:S05]  /*01f0*/  IMAD.MOV.U32 R0, RZ, RZ, c[0x0][0x178] ;  /* 0x00005e00ff007624 */ /* 0x000fca00078e00ff */
[----:B------:R-:W-:Y:S02]  /*0200*/  IADD3 R0, R0, 0xf, RZ ;  /* 0x0000000f00007810 */ /* 0x000fe40007ffe0ff */
[----:B------:R-:W-:-:S05]  /*0210*/  @P0 IADD3 R3, R3, 0x1, RZ ;  /* 0x0000000103030810 */ /* 0x000fca0007ffe0ff */
[----:B------:R-:W-:Y:S01]  /*0220*/  IMAD.MOV.U32 R2, RZ, RZ, R3 ;  /* 0x000000ffff027224 */ /* 0x000fe200078e0003 */
[----:B------:R-:W-:-:S03]  /*0230*/  SHF.R.S32.HI R3, RZ, 0x1f, R0 ;  /* 0x0000001fff037819 */ /* 0x000fc60000011400 */
[----:B------:R-:W-:Y:S01]  /*0240*/  @!P2 IMAD.MOV R2, RZ, RZ, -R2 ;  /* 0x000000ffff02a224 */ /* 0x000fe200078e0a02 */
[----:B------:R-:W-:Y:S02]  /*0250*/  @!P1 LOP3.LUT R2, RZ, R4, RZ, 0x33, !PT ;  /* 0x00000004ff029212 */ /* 0x000fe400078e33ff */
[----:B------:R-:W-:-:S03]  /*0260*/  LEA.HI R3, R3, R0, RZ, 0x4 ;  /* 0x0000000003037211 */ /* 0x000fc600078f20ff */
[----:B------:R-:W-:Y:S02]  /*0270*/  IMAD.SHL.U32 R6, R2, 0x8, RZ ;  /* 0x0000000802067824 */ /* 0x000fe400078e00ff */
[----:B------:R-:W-:-:S03]  /*0280*/  IMAD.MOV R2, RZ, RZ, -R2 ;  /* 0x000000ffff027224 */ /* 0x000fc600078e0a02 */
[----:B------:R-:W-:Y:S01]  /*0290*/  LEA.HI.SX32 R3, R3, -R6, 0x1c ;  /* 0x8000000603037211 */ /* 0x000fe200078fe2ff */
[----:B------:R-:W-:-:S03]  /*02a0*/  IMAD R4, R4, R2, R5 ;  /* 0x0000000204047224 */ /* 0x000fc600078e0205 */
[----:B------:R-:W-:Y:S02]  /*02b0*/  IMNMX R11, R3, 0x8, PT ;  /* 0x00000008030b7817 */ /* 0x000fe40003800200 */
[----:B------:R-:W-:Y:S02]  /*02c0*/  IABS R9, R4 ;  /* 0x0000000400097213 */ /* 0x000fe40000000000 */
[----:B------:R-:W-:-:S04]  /*02d0*/  IABS R7, R11 ;  /* 0x0000000b00077213 */ /* 0x000fc80000000000 */
[----:B------:R-:W0:Y:S08]  /*02e0*/  I2F.RP R0, R7 ;  /* 0x0000000700007306 */ /* 0x000e300000209400 */
[----:B0-----:R-:W0:Y:S02]  /*02f0*/  MUFU.RCP R0, R0 ;  /* 0x0000000000007308 */ /* 0x001e240000001000 */
[----:B0-----:R-:W-:-:S06]  /*0300*/  IADD3 R3, R0, 0xffffffe, RZ ;  /* 0x0ffffffe00037810 */ /* 0x001fcc0007ffe0ff */
[----:B------:R-:W0:Y:S02]  /*0310*/  F2I.FTZ.U32.TRUNC.NTZ R3, R3 ;  /* 0x0000000300037305 */ /* 0x000e24000021f000 */
[----:B0-----:R-:W-:-:S04]  /*0320*/  IMAD.MOV R8, RZ, RZ, -R3 ;  /* 0x000000ffff087224 */ /* 0x001fc800078e0a03 */
[----:B------:R-:W-:Y:S01]  /*0330*/  IMAD.MOV.U32 R2, RZ, RZ, R8 ;  /* 0x000000ffff027224 */ /* 0x000fe200078e0008 */
[----:B------:R-:W-:-:S03]  /*0340*/  IABS R8, R11 ;  /* 0x0000000b00087213 */ /* 0x000fc60000000000 */
[----:B------:R-:W-:Y:S02]  /*0350*/  IMAD R5, R2, R7, RZ ;  /* 0x0000000702057224 */ /* 0x000fe400078e02ff */
[----:B------:R-:W-:Y:S02]  /*0360*/  IMAD.MOV.U32 R2, RZ, RZ, RZ ;  /* 0x000000ffff027224 */ /* 0x000fe400078e00ff */
[----:B------:R-:W-:Y:S02]  /*0370*/  IMAD.MOV R0, RZ, RZ, -R8 ;  /* 0x000000ffff007224 */ /* 0x000fe400078e0a08 */
[----:B------:R-:W-:-:S06]  /*0380*/  IMAD.HI.U32 R2, R3, R5, R2 ;  /* 0x0000000503027227 */ /* 0x000fcc00078e0002 */
[----:B------:R-:W-:-:S04]  /*0390*/  IMAD.HI.U32 R2, R2, R9, RZ ;  /* 0x0000000902027227 */ /* 0x000fc800078e00ff */
[----:B------:R-:W-:Y:S02]  /*03a0*/  IMAD R0, R2, R0, R9 ;  /* 0x0000000002007224 */ /* 0x000fe400078e0209 */
[----:B------:R-:W-:-:S03]  /*03b0*/  IMAD.MOV.U32 R9, RZ, RZ, c[0x0][0x180] ;  /* 0x00006000ff097624 */ /* 0x000fc600078e00ff */
[----:B------:R-:W-:Y:S02]  /*03c0*/  ISETP.GT.U32.AND P1, PT, R7, R0, PT ;  /* 0x000000000700720c */ /* 0x000fe40003f24070 */
[----:B------:R-:W-:-:S11]  /*03d0*/  IADD3 R9, R9, 0x3f, RZ ;  /* 0x0000003f09097810 */ /* 0x000fd60007ffe0ff */
[----:B------:R-:W-:Y:S01]  /*03e0*/  @!P1 IMAD.IADD R0, R0, 0x1, -R7 ;  /* 0x0000000100009824 */ /* 0x000fe200078e0a07 */
[----:B------:R-:W-:Y:S02]  /*03f0*/  @!P1 IADD3 R2, R2, 0x1, RZ ;  /* 0x0000000102029810 */ /* 0x000fe40007ffe0ff */
[----:B------:R-:W-:Y:S02]  /*0400*/  ISETP.NE.AND P1, PT, R11, RZ, PT ;  /* 0x000000ff0b00720c */ /* 0x000fe40003f25270 */
[----:B------:R-:W-:Y:S02]  /*0410*/  ISETP.GE.U32.AND P0, PT, R0, R7, PT ;  /* 0x000000070000720c */ /* 0x000fe40003f06070 */
[----:B------:R-:W-:-:S04]  /*0420*/  LOP3.LUT R0, R4, R11, RZ, 0x3c, !PT ;  /* 0x0000000b04007212 */ /* 0x000fc800078e3cff */
[----:B------:R-:W-:Y:S02]  /*0430*/  ISETP.GE.AND P2, PT, R0, RZ, PT ;  /* 0x000000ff0000720c */ /* 0x000fe40003f46270 */
[----:B------:R-:W0:Y:S05]  /*0440*/  S2R R0, SR_TID.X ;  /* 0x0000000000007919 */ /* 0x000e2a0000002100 */
[----:B------:R-:W-:Y:S02]  /*0450*/  @P0 IADD3 R2, R2, 0x1, RZ ;  /* 0x0000000102020810 */ /* 0x000fe40007ffe0ff */
[----:B------:R-:W-:-:S03]  /*0460*/  ISETP.GT.AND P0, PT, R9, 0x3f, PT ;  /* 0x0000003f0900780c */ /* 0x000fc60003f04270 */
[----:B------:R-:W-:-:S04]  /*0470*/  IMAD.MOV.U32 R8, RZ, RZ, R2 ;  /* 0x000000ffff087224 */ /* 0x000fc800078e0002 */
[----:B------:R-:W-:Y:S01]  /*0480*/  @!P2 IMAD.MOV R8, RZ, RZ, -R8 ;  /* 0x000000ffff08a224 */ /* 0x000fe200078e0a08 */
[----:B------:R-:W-:-:S05]  /*0490*/  @!P1 LOP3.LUT R8, RZ, R11, RZ, 0x33, !PT ;  /* 0x0000000bff089212 */ /* 0x000fca00078e33ff */
[----:B------:R-:W-:Y:S01]  /*04a0*/  IMAD.MOV R2, RZ, RZ, -R8 ;  /* 0x000000ffff027224 */ /* 0x000fe200078e0a08 */
[----:B------:R-:W-:Y:S01]  /*04b0*/  @!P0 PRMT R28, RZ, 0x7610, R28 ;  /* 0x00007610ff1c8816 */ /* 0x000fe2000000001c */
[----:B------:R-:W-:Y:S01]  /*04c0*/  IMAD.SHL.U32 R8, R8, 0x20, RZ ;  /* 0x0000002008087824 */ /* 0x000fe200078e00ff */
[----:B------:R-:W-:Y:S01]  /*04d0*/  @!P0 PRMT R30, RZ, 0x7610, R30 ;  /* 0x00007610ff1e8816 */ /* 0x000fe2000000001e */
[----:B------:R-:W-:Y:S01]  /*04e0*/  IMAD R2, R11, R2, R4 ;  /* 0x000000020b027224 */ /* 0x000fe200078e0204 */
[----:B0-----:R-:W-:Y:S02]  /*04f0*/  LOP3.LUT R3, R0, 0xf, RZ, 0xc0, !PT ;  /* 0x0000000f00037812 */ /* 0x001fe400078ec0ff */
[----:B------:R-:W-:Y:S01]  /*0500*/  SHF.R.U32.HI R5, RZ, 0x4, R0 ;  /* 0x00000004ff057819 */ /* 0x000fe20000011600 */
[----:B------:R-:W-:Y:S01]  /*0510*/  IMAD.IADD R2, R6, 0x1, R2 ;  /* 0x0000000106027824 */ /* 0x000fe200078e0202 */
[----:B------:R-:W-:Y:S01]  /*0520*/  SHF.R.U32.HI R4, RZ, 0x4, R0 ;  /* 0x00000004ff047819 */ /* 0x000fe20000011600 */
[----:B------:R-:W-:Y:S01]  /*0530*/  @!P0 IMAD.SHL.U32 R6, R0, 0x20, RZ ;  /* 0x0000002000068824 */ /* 0x000fe200078e00ff */
[----:B------:R-:W-:Y:S01]  /*0540*/  SGXT.U32 R5, R5, 0x3 ;  /* 0x000000030505781a */ /* 0x000fe20000000000 */
[----:B------:R-:W-:Y:S01]  /*0550*/  IMAD R2, R2, 0x10, R3 ;  /* 0x0000001002027824 */ /* 0x000fe200078e0203 */
[----:B------:R-:W-:-:S02]  /*0560*/  LOP3.LUT R3, R0, 0x40, RZ, 0xc0, !PT ;  /* 0x0000004000037812 */ /* 0x000fc400078ec0ff */
[----:B------:R-:W-:Y:S02]  /*0570*/  @!P0 PRMT R28, R28, 0x5410, RZ ;  /* 0x000054101c1c8816 */ /* 0x000fe400000000ff */
[----:B------:R-:W-:Y:S02]  /*0580*/  @!P0 PRMT R30, R30, 0x5410, RZ ;  /* 0x000054101e1e8816 */ /* 0x000fe400000000ff */
[----:B------:R-:W-:Y:S01]  /*0590*/  @!P0 LOP3.LUT R7, R6, 0x60, RZ, 0xc0, !PT ;  /* 0x0000006006078812 */ /* 0x000fe200078ec0ff */
[----:B------:R-:W-:Y:S05]  /*05a0*/  @!P0 BRA `(.L_x_0) ;  /* 0x0000216000008947 */ /* 0x000fea0003800000 */
[----:B------:R-:W-:Y:S01]  /*05b0*/  IABS R6, c[0x0][0x17c] ;  /* 0x00005f0000067a13 */ /* 0x000fe20000000000 */
[----:B------:R-:W-:Y:S01]  /*05c0*/  IMAD.MOV.U32 R59, RZ, RZ, c[0x0][0x18c] ;  /* 0x00006300ff3b7624 */ /* 0x000fe200078e00ff */
[----:B------:R-:W-:Y:S01]  /*05d0*/  IABS R7, c[0x0][0x178] ;  /* 0x00005e0000077a13 */ /* 0x000fe20000000000 */
[----:B------:R-:W-:Y:S01]  /*05e0*/  IMAD.MOV.U32 R60, RZ, RZ, c[0x0][0x188] ;  /* 0x00006200ff3c7624 */ /* 0x000fe200078e00ff */
[----:B------:R-:W0:Y:S01]  /*05f0*/  I2F.RP R16, R6 ;  /* 0x0000000600107306 */ /* 0x000e220000209400 */
[----:B------:R-:W-:Y:S01]  /*0600*/  LEA.HI R10, R3, R8, RZ, 0x1a ;  /* 0x00000008030a7211 */ /* 0x000fe200078fd0ff */
[C---:B------:R-:W-:Y:S01]  /*0610*/  IMAD R58, R5.reuse, c[0x0][0x188], RZ ;  /* 0x00006200053a7a24 */ /* 0x040fe200078e02ff */
[----:B------:R-:W-:Y:S01]  /*0620*/  LOP3.LUT R56, R5, 0x30, RZ, 0xfc, !PT ;  /* 0x0000003005387812 */ /* 0x000fe200078efcff */
[----:B------:R-:W-:Y:S01]  /*0630*/  IMAD.SHL.U32 R59, R59, 0x40, RZ ;  /* 0x000000403b3b7824 */ /* 0x000fe200078e00ff */
[----:B------:R-:W-:Y:S01]  /*0640*/  IADD3 R11, R10, 0x1e, RZ ;  /* 0x0000001e0a0b7810 */ /* 0x000fe20007ffe0ff */
[----:B------:R-:W-:Y:S01]  /*0650*/  IMAD.SHL.U32 R60, R60, 0x40, RZ ;  /* 0x000000403c3c7824 */ /* 0x000fe200078e00ff */
[----:B------:R-:W-:Y:S01]  /*0660*/  IADD3 R14, R10, 0x1c, RZ ;  /* 0x0000001c0a0e7810 */ /* 0x000fe20007ffe0ff */
[----:B------:R-:W1:Y:S01]  /*0670*/  I2F.RP R17, R7 ;  /* 0x0000000700117306 */ /* 0x000e620000209400 */
[----:B------:R-:W-:Y:S01]  /*0680*/  IABS R18, R11 ;  /* 0x0000000b00127213 */ /* 0x000fe20000000000 */
[----:B------:R-:W-:Y:S01]  /*0690*/  IMAD R63, R56, c[0x0][0x188], RZ ;  /* 0x00006200383f7a24 */ /* 0x000fe200078e02ff */
[----:B------:R-:W-:Y:S01]  /*06a0*/  ISETP.GE.AND P2, PT, R11, RZ, PT ;  /* 0x000000ff0b00720c */ /* 0x000fe20003f46270 */
[----:B------:R-:W-:Y:S01]  /*06b0*/  ULDC UR4, c[0x0][0x180] ;  /* 0x0000600000047ab9 */ /* 0x000fe20000000800 */
[----:B------:R-:W-:-:S02]  /*06c0*/  ISETP.GE.AND P1, PT, R14, RZ, PT ;  /* 0x000000ff0e00720c */ /* 0x000fc40003f26270 */
[C---:B------:R-:W-:Y:S01]  /*06d0*/  IADD3 R24, R10.reuse, 0x12, RZ ;  /* 0x000000120a187810 */ /* 0x040fe20007ffe0ff */
[----:B0-----:R-:W0:Y:S01]  /*06e0*/  MUFU.RCP R16, R16 ;  /* 0x0000001000107308 */ /* 0x001e220000001000 */
[C---:B------:R-:W-:Y:S02]  /*06f0*/  IADD3 R25, R10.reuse, 0x14, RZ ;  /* 0x000000140a197810 */ /* 0x040fe40007ffe0ff */
[----:B------:R-:W-:Y:S02]  /*0700*/  IABS R29, R24 ;  /* 0x00000018001d7213 */ /* 0x000fe40000000000 */
[----:B------:R-:W-:Y:S02]  /*0710*/  IABS R27, R25 ;  /* 0x00000019001b7213 */ /* 0x000fe40000000000 */
[C---:B------:R-:W-:Y:S01]  /*0720*/  IADD3 R28, R10.reuse, 0xe, RZ ;  /* 0x0000000e0a1c7810 */ /* 0x040fe20007ffe0ff */
[----:B-1----:R-:W1:Y:S01]  /*0730*/  MUFU.RCP R17, R17 ;  /* 0x0000001100117308 */ /* 0x002e620000001000 */
[----:B------:R-:W-:-:S02]  /*0740*/  IADD3 R26, R10, 0x10, RZ ;  /* 0x000000100a1a7810 */ /* 0x000fc40007ffe0ff */
[----:B------:R-:W-:Y:S02]  /*0750*/  IABS R33, R28 ;  /* 0x0000001c00217213 */ /* 0x000fe40000000000 */
[----:B------:R-:W-:Y:S02]  /*0760*/  IABS R31, R26 ;  /* 0x0000001a001f7213 */ /* 0x000fe40000000000 */
[----:B------:R-:W-:Y:S02]  /*0770*/  IADD3 R30, R10, 0xc, RZ ;  /* 0x0000000c0a1e7810 */ /* 0x000fe40007ffe0ff */
[----:B0-----:R-:W-:Y:S02]  /*0780*/  IADD3 R12, R16, 0xffffffe, RZ ;  /* 0x0ffffffe100c7810 */ /* 0x001fe40007ffe0ff */
[----:B------:R-:W-:Y:S02]  /*0790*/  IADD3 R16, R10, 0x1a, RZ ;  /* 0x0000001a0a107810 */ /* 0x000fe40007ffe0ff */
[----:B------:R0:W2:Y:S01]  /*07a0*/  F2I.FTZ.U32.TRUNC.NTZ R13, R12 ;  /* 0x0000000c000d7305 */ /* 0x0000a2000021f000 */
[----:B------:R-:W-:-:S02]  /*07b0*/  IABS R35, R30 ;  /* 0x0000001e00237213 */ /* 0x000fc40000000000 */
[----:B-1----:R-:W-:Y:S02]  /*07c0*/  IADD3 R15, R17, 0xffffffe, RZ ;  /* 0x0ffffffe110f7810 */ /* 0x002fe40007ffe0ff */
[----:B------:R-:W-:Y:S02]  /*07d0*/  IABS R20, R16 ;  /* 0x0000001000147213 */ /* 0x000fe40000000000 */
[----:B------:R-:W-:Y:S01]  /*07e0*/  ISETP.GE.AND P5, PT, R16, RZ, PT ;  /* 0x000000ff1000720c */ /* 0x000fe20003fa6270 */
[----:B0-----:R-:W-:Y:S01]  /*07f0*/  IMAD.MOV.U32 R12, RZ, RZ, RZ ;  /* 0x000000ffff0c7224 */ /* 0x001fe200078e00ff */
[----:B------:R-:W0:Y:S01]  /*0800*/  F2I.FTZ.U32.TRUNC.NTZ R15, R15 ;  /* 0x0000000f000f7305 */ /* 0x000e22000021f000 */
[C---:B------:R-:W-:Y:S02]  /*0810*/  IADD3 R32, R10.reuse, 0xa, RZ ;  /* 0x0000000a0a207810 */ /* 0x040fe40007ffe0ff */
[----:B------:R-:W-:Y:S02]  /*0820*/  IADD3 R40, R10, 0x2, RZ ;  /* 0x000000020a287810 */ /* 0x000fe40007ffe0ff */
[----:B------:R-:W-:Y:S01]  /*0830*/  IABS R37, R32 ;  /* 0x0000002000257213 */ /* 0x000fe20000000000 */
[----:B--2---:R-:W-:Y:S01]  /*0840*/  IMAD.MOV R19, RZ, RZ, -R13 ;  /* 0x000000ffff137224 */ /* 0x004fe200078e0a0d */
[----:B------:R-:W-:-:S02]  /*0850*/  IABS R45, R40 ;  /* 0x00000028002d7213 */ /* 0x000fc40000000000 */
[C---:B------:R-:W-:Y:S01]  /*0860*/  IADD3 R34, R10.reuse, 0x8, RZ ;  /* 0x000000080a227810 */ /* 0x040fe20007ffe0ff */
[----:B------:R-:W-:Y:S01]  /*0870*/  IMAD R17, R19, R6, RZ ;  /* 0x0000000613117224 */ /* 0x000fe200078e02ff */
[C---:B------:R-:W-:Y:S02]  /*0880*/  IADD3 R36, R10.reuse, 0x6, RZ ;  /* 0x000000060a247810 */ /* 0x040fe40007ffe0ff */
[----:B------:R-:W-:Y:S01]  /*0890*/  IADD3 R38, R10, 0x4, RZ ;  /* 0x000000040a267810 */ /* 0x000fe20007ffe0ff */
[----:B------:R-:W-:Y:S01]  /*08a0*/  IMAD.HI.U32 R11, R13, R17, R12 ;  /* 0x000000110d0b7227 */ /* 0x000fe200078e000c */
[----:B------:R-:W-:Y:S02]  /*08b0*/  IABS R12, R14 ;  /* 0x0000000e000c7213 */ /* 0x000fe40000000000 */
[----:B------:R-:W-:Y:S01]  /*08c0*/  IABS R39, R34 ;  /* 0x0000002200277213 */ /* 0x000fe20000000000 */
[----:B------:R-:W-:Y:S01]  /*08d0*/  IMAD.MOV.U32 R17, RZ, RZ, R18 ;  /* 0x000000ffff117224 */ /* 0x000fe200078e0012 */
[----:B------:R-:W-:Y:S01]  /*08e0*/  IABS R41, R36 ;  /* 0x0000002400297213 */ /* 0x000fe20000000000 */
[----:B------:R-:W-:Y:S01]  /*08f0*/  IMAD.MOV.U32 R18, RZ, RZ, R12 ;  /* 0x000000ffff127224 */ /* 0x000fe200078e000c */
[----:B------:R-:W-:Y:S01]  /*0900*/  IABS R43, R38 ;  /* 0x00000026002b7213 */ /* 0x000fe20000000000 */
[----:B------:R-:W-:Y:S01]  /*0910*/  IMAD.HI.U32 R12, R11, R17, RZ ;  /* 0x000000110b0c7227 */ /* 0x000fe200078e00ff */
[----:B------:R-:W-:-:S03]  /*0920*/  IADD3 R57, R4, 0x38, RZ ;  /* 0x0000003804397810 */ /* 0x000fc60007ffe0ff */
[----:B------:R-:W-:-:S04]  /*0930*/  IMAD.HI.U32 R13, R11, R18, RZ ;  /* 0x000000120b0d7227 */ /* 0x000fc800078e00ff */
[----:B------:R-:W-:Y:S02]  /*0940*/  IMAD.MOV R16, RZ, RZ, -R12 ;  /* 0x000000ffff107224 */ /* 0x000fe400078e0a0c */
[----:B------:R-:W-:Y:S02]  /*0950*/  IMAD.MOV R19, RZ, RZ, -R13 ;  /* 0x000000ffff137224 */ /* 0x000fe400078e0a0d */
[----:B------:R-:W-:Y:S01]  /*0960*/  IMAD R13, R6, R16, R17 ;  /* 0x00000010060d7224 */ /* 0x000fe200078e0211 */
[----:B------:R-:W-:Y:S01]  /*0970*/  IADD3 R16, R10, 0x16, RZ ;  /* 0x000000160a107810 */ /* 0x000fe20007ffe0ff */
[----:B------:R-:W-:-:S03]  /*0980*/  IMAD.HI.U32 R14, R11, R20, RZ ;  /* 0x000000140b0e7227 */ /* 0x000fc600078e00ff */
[----:B------:R-:W-:Y:S01]  /*0990*/  ISETP.GT.U32.AND P3, PT, R6, R13, PT ;  /* 0x0000000d0600720c */ /* 0x000fe20003f64070 */
[--C-:B0-----:R-:W-:Y:S01]  /*09a0*/  IMAD.MOV R22, RZ, RZ, -R15.reuse ;  /* 0x000000ffff167224 */ /* 0x101fe200078e0a0f */
[----:B------:R-:W-:Y:S01]  /*09b0*/  ISETP.GE.AND P4, PT, R16, RZ, PT ;  /* 0x000000ff1000720c */ /* 0x000fe20003f86270 */
[----:B------:R-:W-:Y:S02]  /*09c0*/  IMAD.MOV R21, RZ, RZ, -R14 ;  /* 0x000000ffff157224 */ /* 0x000fe400078e0a0e */
[----:B------:R-:W-:Y:S01]  /*09d0*/  IMAD R23, R22, R7, RZ ;  /* 0x0000000716177224 */ /* 0x000fe200078e02ff */
[----:B------:R-:W-:Y:S01]  /*09e0*/  IABS R22, R16 ;  /* 0x0000001000167213 */ /* 0x000fe20000000000 */
[----:B------:R-:W-:Y:S02]  /*09f0*/  IMAD.MOV.U32 R14, RZ, RZ, RZ ;  /* 0x000000ffff0e7224 */ /* 0x000fe400078e00ff */
[----:B------:R-:W-:Y:S02]  /*0a00*/  IMAD R17, R6, R21, R20 ;  /* 0x0000001506117224 */ /* 0x000fe400078e0214 */
[----:B------:R-:W-:Y:S01]  /*0a10*/  IMAD.HI.U32 R12, R15, R23, R14 ;  /* 0x000000170f0c7227 */ /* 0x000fe200078e000e */
[----:B------:R-:W-:-:S03]  /*0a20*/  IADD3 R14, R10, 0x18, RZ ;  /* 0x000000180a0e7810 */ /* 0x000fc60007ffe0ff */
[----:B------:R-:W-:Y:S01]  /*0a30*/  @!P3 IMAD.IADD R13, R13, 0x1, -R6 ;  /* 0x000000010d0db824 */ /* 0x000fe200078e0a06 */
[----:B------:R-:W-:Y:S01]  /*0a40*/  IABS R20, R14 ;  /* 0x0000000e00147213 */ /* 0x000fe20000000000 */
[----:B------:R-:W-:Y:S01]  /*0a50*/  IMAD R15, R6, R19, R18 ;  /* 0x00000013060f7224 */ /* 0x000fe200078e0212 */
[----:B------:R-:W-:Y:S01]  /*0a60*/  ISETP.GE.AND P0, PT, R14, RZ, PT ;  /* 0x000000ff0e00720c */ /* 0x000fe20003f06270 */
[C---:B------:R-:W-:Y:S01]  /*0a70*/  IMAD.HI.U32 R19, R11.reuse, R29, RZ ;  /* 0x0000001d0b137227 */ /* 0x040fe200078e00ff */
[C---:B------:R-:W-:Y:S02]  /*0a80*/  ISETP.GT.U32.AND P3, PT, R6.reuse, R13, PT ;  /* 0x0000000d0600720c */ /* 0x040fe40003f64070 */
[----:B------:R-:W-:Y:S01]  /*0a90*/  ISETP.GT.U32.AND P6, PT, R6, R15, PT ;  /* 0x0000000f0600720c */ /* 0x000fe20003fc4070 */
[----:B------:R-:W-:-:S04]  /*0aa0*/  IMAD.HI.U32 R14, R11, R20, RZ ;  /* 0x000000140b0e7227 */ /* 0x000fc800078e00ff */
[----:B------:R-:W-:Y:S02]  /*0ab0*/  IMAD.MOV R21, RZ, RZ, -R14 ;  /* 0x000000ffff157224 */ /* 0x000fe400078e0a0e */
[----:B------:R-:W-:Y:S02]  /*0ac0*/  IMAD.MOV R14, RZ, RZ, -R19 ;  /* 0x000000ffff0e7224 */ /* 0x000fe400078e0a13 */
[C---:B------:R-:W-:Y:S02]  /*0ad0*/  IMAD R19, R6.reuse, R21, R20 ;  /* 0x0000001506137224 */ /* 0x040fe400078e0214 */
[--C-:B------:R-:W-:Y:S01]  /*0ae0*/  @!P3 IMAD.IADD R13, R13, 0x1, -R6.reuse ;  /* 0x000000010d0db824 */ /* 0x100fe200078e0a06 */
[----:B------:R-:W-:Y:S01]  /*0af0*/  ISETP.GT.U32.AND P3, PT, R6, R17, PT ;  /* 0x000000110600720c */ /* 0x000fe20003f64070 */
[----:B------:R-:W-:Y:S02]  /*0b00*/  @!P6 IMAD.IADD R15, R15, 0x1, -R6 ;  /* 0x000000010f0fe824 */ /* 0x000fe400078e0a06 */
[----:B------:R-:W-:-:S03]  /*0b10*/  IMAD.HI.U32 R16, R11, R22, RZ ;  /* 0x000000160b107227 */ /* 0x000fc600078e00ff */
[----:B------:R-:W-:Y:S01]  /*0b20*/  ISETP.GT.U32.AND P6, PT, R6, R15, PT ;  /* 0x0000000f0600720c */ /* 0x000fe20003fc4070 */
[----:B------:R-:W-:Y:S02]  /*0b30*/  IMAD.MOV R23, RZ, RZ, -R16 ;  /* 0x000000ffff177224 */ /* 0x000fe400078e0a10 */
[----:B------:R-:W-:-:S04]  /*0b40*/  IMAD.HI.U32 R18, R11, R27, RZ ;  /* 0x0000001b0b127227 */ /* 0x000fc800078e00ff */
[----:B------:R-:W-:Y:S02]  /*0b50*/  @!P3 IMAD.IADD R17, R17, 0x1, -R6 ;  /* 0x000000011111b824 */ /* 0x000fe400078e0a06 */
[C---:B------:R-:W-:Y:S01]  /*0b60*/  IMAD R21, R6.reuse, R23, R22 ;  /* 0x0000001706157224 */ /* 0x040fe200078e0216 */
[----:B------:R-:W-:Y:S01]  /*0b70*/  IABS R22, R10 ;  /* 0x0000000a00167213 */ /* 0x000fe20000000000 */
[C---:B------:R-:W-:Y:S01]  /*0b80*/  IMAD R29, R6.reuse, R14, R29 ;  /* 0x0000000e061d7224 */ /* 0x040fe200078e021d */
[C---:B------:R-:W-:Y:S01]  /*0b90*/  ISETP.GT.U32.AND P3, PT, R6.reuse, R17, PT ;  /* 0x000000110600720c */ /* 0x040fe20003f64070 */
[----:B------:R-:W-:Y:S01]  /*0ba0*/  @!P6 IMAD.IADD R15, R15, 0x1, -R6 ;  /* 0x000000010f0fe824 */ /* 0x000fe200078e0a06 */
[----:B------:R-:W-:Y:S01]  /*0bb0*/  ISETP.GT.U32.AND P6, PT, R6, R19, PT ;  /* 0x000000130600720c */ /* 0x000fe20003fc4070 */
[----:B------:R-:W-:Y:S02]  /*0bc0*/  IMAD.MOV R18, RZ, RZ, -R18 ;  /* 0x000000ffff127224 */ /* 0x000fe400078e0a12 */
[----:B------:R-:W-:-:S04]  /*0bd0*/  IMAD.HI.U32 R16, R11, R33, RZ ;  /* 0x000000210b107227 */ /* 0x000fc800078e00ff */
[C---:B------:R-:W-:Y:S02]  /*0be0*/  IMAD R27, R6.reuse, R18, R27 ;  /* 0x00000012061b7224 */ /* 0x040fe400078e021b */
[----:B------:R-:W-:Y:S02]  /*0bf0*/  IMAD.MOV R16, RZ, RZ, -R16 ;  /* 0x000000ffff107224 */ /* 0x000fe400078e0a10 */
[--C-:B------:R-:W-:Y:S01]  /*0c00*/  @!P3 IMAD.IADD R17, R17, 0x1, -R6.reuse ;  /* 0x000000011111b824 */ /* 0x100fe200078e0a06 */
[----:B------:R-:W-:Y:S01]  /*0c10*/  ISETP.GT.U32.AND P3, PT, R6, R21, PT ;  /* 0x000000150600720c */ /* 0x000fe20003f64070 */
[----:B------:R-:W-:Y:S02]  /*0c20*/  @!P6 IMAD.IADD R19, R19, 0x1, -R6 ;  /* 0x000000011313e824 */ /* 0x000fe400078e0a06 */
[----:B------:R-:W-:-:S03]  /*0c30*/  IMAD.HI.U32 R14, R11, R31, RZ ;  /* 0x0000001f0b0e7227 */ /* 0x000fc600078e00ff */
[C---:B------:R-:W-:Y:S01]  /*0c40*/  ISETP.GT.U32.AND P6, PT, R6.reuse, R19, PT ;  /* 0x000000130600720c */ /* 0x040fe20003fc4070 */
[----:B------:R-:W-:Y:S02]  /*0c50*/  IMAD R33, R6, R16, R33 ;  /* 0x0000001006217224 */ /* 0x000fe400078e0221 */
[----:B------:R-:W-:Y:S02]  /*0c60*/  IMAD.MOV R14, RZ, RZ, -R14 ;  /* 0x000000ffff0e7224 */ /* 0x000fe400078e0a0e */
[----:B------:R-:W-:-:S04]  /*0c70*/  IMAD.HI.U32 R18, R11, R35, RZ ;  /* 0x000000230b127227 */ /* 0x000fc800078e00ff */
[--C-:B------:R-:W-:Y:S01]  /*0c80*/  @!P3 IMAD.IADD R21, R21, 0x1, -R6.reuse ;  /* 0x000000011515b824 */ /* 0x100fe200078e0a06 */
[C---:B------:R-:W-:Y:S01]  /*0c90*/  ISETP.GT.U32.AND P3, PT, R6.reuse, R29, PT ;  /* 0x0000001d0600720c */ /* 0x040fe20003f64070 */
[C---:B------:R-:W-:Y:S02]  /*0ca0*/  IMAD R31, R6.reuse, R14, R31 ;  /* 0x0000000e061f7224 */ /* 0x040fe400078e021f */
[----:B------:R-:W-:Y:S01]  /*0cb0*/  @!P6 IMAD.IADD R19, R19, 0x1, -R6 ;  /* 0x000000011313e824 */ /* 0x000fe200078e0a06 */
[----:B------:R-:W-:Y:S01]  /*0cc0*/  ISETP.GT.U32.AND P6, PT, R6, R27, PT ;  /* 0x0000001b0600720c */ /* 0x000fe20003fc4070 */
[----:B------:R-:W-:Y:S02]  /*0cd0*/  IMAD.MOV R18, RZ, RZ, -R18 ;  /* 0x000000ffff127224 */ /* 0x000fe400078e0a12 */
[----:B------:R-:W-:-:S04]  /*0ce0*/  IMAD.HI.U32 R20, R11, R37, RZ ;  /* 0x000000250b147227 */ /* 0x000fc800078e00ff */
[C---:B------:R-:W-:Y:S02]  /*0cf0*/  IMAD R35, R6.reuse, R18, R35 ;  /* 0x0000001206237224 */ /* 0x040fe400078e0223 */
[----:B------:R-:W-:Y:S01]  /*0d00*/  @!P3 IMAD.IADD R29, R29, 0x1, -R6 ;  /* 0x000000011d1db824 */ /* 0x000fe200078e0a06 */
[C---:B------:R-:W-:Y:S01]  /*0d10*/  ISETP.GT.U32.AND P3, PT, R6.reuse, R33, PT ;  /* 0x000000210600720c */ /* 0x040fe20003f64070 */
[----:B------:R-:W-:Y:S02]  /*0d20*/  IMAD.MOV R20, RZ, RZ, -R20 ;  /* 0x000000ffff147224 */ /* 0x000fe400078e0a14 */
[----:B------:R-:W-:Y:S01]  /*0d30*/  @!P6 IMAD.IADD R27, R27, 0x1, -R6 ;  /* 0x000000011b1be824 */ /* 0x000fe200078e0a06 */
[C---:B------:R-:W-:Y:S01]  /*0d40*/  ISETP.GT.U32.AND P6, PT, R6.reuse, R31, PT ;  /* 0x0000001f0600720c */ /* 0x040fe20003fc4070 */
[----:B------:R-:W-:Y:S02]  /*0d50*/  IMAD R37, R6, R20, R37 ;  /* 0x0000001406257224 */ /* 0x000fe400078e0225 */
[----:B------:R-:W-:-:S04]  /*0d60*/  IMAD.HI.U32 R20, R11, R45, RZ ;  /* 0x0000002d0b147227 */ /* 0x000fc800078e00ff */
[----:B------:R-:W-:Y:S02]  /*0d70*/  IMAD.MOV R20, RZ, RZ, -R20 ;  /* 0x000000ffff147224 */ /* 0x000fe400078e0a14 */
[--C-:B------:R-:W-:Y:S01]  /*0d80*/  @!P3 IMAD.IADD R33, R33, 0x1, -R6.reuse ;  /* 0x000000012121b824 */ /* 0x100fe200078e0a06 */
[C---:B------:R-:W-:Y:S01]  /*0d90*/  ISETP.GT.U32.AND P3, PT, R6.reuse, R21, PT ;  /* 0x000000150600720c */ /* 0x040fe20003f64070 */
[----:B------:R-:W-:Y:S01]  /*0da0*/  @!P2 IMAD.MOV R13, RZ, RZ, -R13 ;  /* 0x000000ffff0da224 */ /* 0x000fe200078e0a0d */
[C---:B------:R-:W-:Y:S01]  /*0db0*/  ISETP.GT.U32.AND P2, PT, R6.reuse, R27, PT ;  /* 0x0000001b0600720c */ /* 0x040fe20003f44070 */
[----:B------:R-:W-:Y:S01]  /*0dc0*/  @!P6 IMAD.IADD R31, R31, 0x1, -R6 ;  /* 0x000000011f1fe824 */ /* 0x000fe200078e0a06 */
[C---:B------:R-:W-:Y:S01]  /*0dd0*/  ISETP.GT.U32.AND P6, PT, R6.reuse, R35, PT ;  /* 0x000000230600720c */ /* 0x040fe20003fc4070 */
[----:B------:R-:W-:Y:S01]  /*0de0*/  @!P1 IMAD.MOV R15, RZ, RZ, -R15 ;  /* 0x000000ffff0f9224 */ /* 0x000fe200078e0a0f */
[----:B------:R-:W-:Y:S01]  /*0df0*/  ISETP.GT.U32.AND P1, PT, R6, R29, PT ;  /* 0x0000001d0600720c */ /* 0x000fe20003f24070 */
[----:B------:R-:W-:-:S04]  /*0e00*/  IMAD.HI.U32 R14, R11, R39, RZ ;  /* 0x000000270b0e7227 */ /* 0x000fc800078e00ff */
[----:B------:R-:W-:-:S04]  /*0e10*/  IMAD.HI.U32 R16, R11, R41, RZ ;  /* 0x000000290b107227 */ /* 0x000fc800078e00ff */
[--C-:B------:R-:W-:Y:S01]  /*0e20*/  @!P3 IMAD.IADD R21, R21, 0x1, -R6.reuse ;  /* 0x000000011515b824 */ /* 0x100fe200078e0a06 */
[C---:B------:R-:W-:Y:S01]  /*0e30*/  ISETP.GT.U32.AND P3, PT, R6.reuse, R37, PT ;  /* 0x000000250600720c */ /* 0x040fe20003f64070 */
[----:B------:R-:W-:Y:S01]  /*0e40*/  @!P6 IMAD.IADD R35, R35, 0x1, -R6 ;  /* 0x000000012323e824 */ /* 0x000fe200078e0a06 */
[----:B------:R-:W-:Y:S01]  /*0e50*/  ISETP.GT.U32.AND P6, PT, R6, R31, PT ;  /* 0x0000001f0600720c */ /* 0x000fe20003fc4070 */
[----:B------:R-:W-:-:S04]  /*0e60*/  IMAD.HI.U32 R18, R11, R43, RZ ;  /* 0x0000002b0b127227 */ /* 0x000fc800078e00ff */
[----:B------:R-:W-:-:S04]  /*0e70*/  IMAD.HI.U32 R11, R11, R22, RZ ;  /* 0x000000160b0b7227 */ /* 0x000fc800078e00ff */
[C---:B------:R-:W-:Y:S02]  /*0e80*/  IMAD R45, R6.reuse, R20, R45 ;  /* 0x00000014062d7224 */ /* 0x040fe400078e022d */
[----:B------:R-:W-:Y:S02]  /*0e90*/  IMAD.MOV R14, RZ, RZ, -R14 ;  /* 0x000000ffff0e7224 */ /* 0x000fe400078e0a0e */
[----:B------:R-:W-:Y:S02]  /*0ea0*/  IMAD.MOV R16, RZ, RZ, -R16 ;  /* 0x000000ffff107224 */ /* 0x000fe400078e0a10 */
[----:B------:R-:W-:Y:S02]  /*0eb0*/  IMAD.MOV R11, RZ, RZ, -R11 ;  /* 0x000000ffff0b7224 */ /* 0x000fe400078e0a0b */
[----:B------:R-:W-:Y:S01]  /*0ec0*/  @!P3 IMAD.IADD R37, R37, 0x1, -R6 ;  /* 0x000000012525b824 */ /* 0x000fe200078e0a06 */
[----:B------:R-:W-:Y:S01]  /*0ed0*/  ISETP.GT.U32.AND P3, PT, R6, R45, PT ;  /* 0x0000002d0600720c */ /* 0x000fe20003f64070 */
[----:B------:R-:W-:-:S02]  /*0ee0*/  IMAD.MOV.U32 R23, RZ, RZ, R19 ;  /* 0x000000ffff177224 */ /* 0x000fc400078e0013 */
[C---:B------:R-:W-:Y:S02]  /*0ef0*/  IMAD R39, R6.reuse, R14, R39 ;  /* 0x0000000e06277224 */ /* 0x040fe400078e0227 */
[----:B------:R-:W-:Y:S01]  /*0f00*/  IMAD R41, R6, R16, R41 ;  /* 0x0000001006297224 */ /* 0x000fe200078e0229 */
[----:B------:R-:W-:Y:S01]  /*0f10*/  LOP3.LUT R16, R0, 0x7, RZ, 0xc0, !PT ;  /* 0x0000000700107812 */ /* 0x000fe200078ec0ff */
[----:B------:R-:W-:Y:S01]  /*0f20*/  @!P5 IMAD.MOV R17, RZ, RZ, -R17 ;  /* 0x000000ffff11d224 */ /* 0x000fe200078e0a11 */
[C---:B------:R-:W-:Y:S01]  /*0f30*/  ISETP.GT.U32.AND P5, PT, R6.reuse, R33, PT ;  /* 0x000000210600720c */ /* 0x040fe20003fa4070 */
[C---:B------:R-:W-:Y:S02]  /*0f40*/  IMAD R19, R6.reuse, R11, R22 ;  /* 0x0000000b06137224 */ /* 0x040fe400078e0216 */
[----:B------:R-:W-:Y:S02]  /*0f50*/  IMAD.MOV R18, RZ, RZ, -R18 ;  /* 0x000000ffff127224 */ /* 0x000fe400078e0a12 */
[----:B------:R-:W-:Y:S01]  /*0f60*/  @!P0 IMAD.MOV R23, RZ, RZ, -R23 ;  /* 0x000000ffff178224 */ /* 0x000fe200078e0a17 */
[C---:B------:R-:W-:Y:S01]  /*0f70*/  ISETP.GT.U32.AND P0, PT, R6.reuse, R35, PT ;  /* 0x000000230600720c */ /* 0x040fe20003f04070 */
[--C-:B------:R-:W-:Y:S01]  /*0f80*/  @!P2 IMAD.IADD R27, R27, 0x1, -R6.reuse ;  /* 0x000000011b1ba824 */ /* 0x100fe200078e0a06 */
[C---:B------:R-:W-:Y:S01]  /*0f90*/  ISETP.GT.U32.AND P2, PT, R6.reuse, R39, PT ;  /* 0x000000270600720c */ /* 0x040fe20003f44070 */
[--C-:B------:R-:W-:Y:S01]  /*0fa0*/  @!P1 IMAD.IADD R29, R29, 0x1, -R6.reuse ;  /* 0x000000011d1d9824 */ /* 0x100fe200078e0a06 */
[C---:B------:R-:W-:Y:S01]  /*0fb0*/  ISETP.GT.U32.AND P1, PT, R6.reuse, R41, PT ;  /* 0x000000290600720c */ /* 0x040fe20003f24070 */
[--C-:B------:R-:W-:Y:S01]  /*0fc0*/  @!P6 IMAD.IADD R31, R31, 0x1, -R6.reuse ;  /* 0x000000011f1fe824 */ /* 0x100fe200078e0a06 */
[C---:B------:R-:W-:Y:S01]  /*0fd0*/  ISETP.GT.U32.AND P6, PT, R6.reuse, R19, PT ;  /* 0x000000130600720c */ /* 0x040fe20003fc4070 */
[C---:B------:R-:W-:Y:S01]  /*0fe0*/  IMAD R43, R6.reuse, R18, R43 ;  /* 0x00000012062b7224 */ /* 0x040fe200078e022b */
[----:B------:R-:W-:Y:S01]  /*0ff0*/  IABS R18, R2 ;  /* 0x0000000200127213 */ /* 0x000fe20000000000 */
[--C-:B------:R-:W-:Y:S01]  /*1000*/  @!P3 IMAD.IADD R45, R45, 0x1, -R6.reuse ;  /* 0x000000012d2db824 */ /* 0x100fe200078e0a06 */
[C---:B------:R-:W-:Y:S01]  /*1010*/  ISETP.GT.U32.AND P3, PT, R6.reuse, R37, PT ;  /* 0x000000250600720c */ /* 0x040fe20003f64070 */
[----:B------:R-:W-:Y:S01]  /*1020*/  @!P5 IMAD.IADD R33, R33, 0x1, -R6 ;  /* 0x000000012121d824 */ /* 0x000fe200078e0a06 */
[----:B------:R-:W-:Y:S01]  /*1030*/  ISETP.GT.U32.AND P5, PT, R6, R43, PT ;  /* 0x0000002b0600720c */ /* 0x000fe20003fa4070 */
[----:B------:R-:W-:-:S04]  /*1040*/  IMAD.HI.U32 R12, R12, R18, RZ ;  /* 0x000000120c0c7227 */ /* 0x000fc800078e00ff */
[--C-:B------:R-:W-:Y:S01]  /*1050*/  @!P0 IMAD.IADD R35, R35, 0x1, -R6.reuse ;  /* 0x0000000123238824 */ /* 0x100fe200078e0a06 */
[----:B------:R-:W-:Y:S01]  /*1060*/  ISETP.GE.AND P0, PT, R25, RZ, PT ;  /* 0x000000ff1900720c */ /* 0x000fe20003f06270 */
[--C-:B------:R-:W-:Y:S01]  /*1070*/  @!P2 IMAD.IADD R39, R39, 0x1, -R6.reuse ;  /* 0x000000012727a824 */ /* 0x100fe200078e0a06 */
[----:B------:R-:W-:Y:S01]  /*1080*/  ISETP.GE.AND P2, PT, R24, RZ, PT ;  /* 0x000000ff1800720c */ /* 0x000fe20003f46270 */
[----:B------:R-:W-:Y:S01]  /*1090*/  @!P1 IMAD.IADD R41, R41, 0x1, -R6 ;  /* 0x0000000129299824 */ /* 0x000fe200078e0a06 */
[----:B------:R-:W-:Y:S01]  /*10a0*/  ISETP.GE.AND P1, PT, R26, RZ, PT ;  /* 0x000000ff1a00720c */ /* 0x000fe20003f26270 */
[----:B------:R-:W-:Y:S02]  /*10b0*/  IMAD.MOV R12, RZ, RZ, -R12 ;  /* 0x000000ffff0c7224 */ /* 0x000fe400078e0a0c */
[----:B------:R-:W-:Y:S01]  /*10c0*/  @!P6 IMAD.IADD R19, R19, 0x1, -R6 ;  /* 0x000000011313e824 */ /* 0x000fe200078e0a06 */
[----:B------:R-:W-:Y:S01]  /*10d0*/  ISETP.GE.AND P6, PT, R28, RZ, PT ;  /* 0x000000ff1c00720c */ /* 0x000fe20003fc6270 */
[----:B------:R-:W-:Y:S01]  /*10e0*/  IMAD R18, R7, R12, R18 ;  /* 0x0000000c07127224 */ /* 0x000fe200078e0212 */
[----:B------:R-:W-:Y:S01]  /*10f0*/  SHF.R.S32.HI R12, RZ, 0x1f, R9 ;  /* 0x0000001fff0c7819 */ /* 0x000fe20000011409 */
[----:B------:R-:W-:-:S02]  /*1100*/  @!P3 IMAD.IADD R37, R37, 0x1, -R6 ;  /* 0x000000012525b824 */ /* 0x000fc400078e0a06 */
[--C-:B------:R-:W-:Y:S01]  /*1110*/  @!P5 IMAD.IADD R43, R43, 0x1, -R6.reuse ;  /* 0x000000012b2bd824 */ /* 0x100fe200078e0a06 */
[----:B------:R-:W-:Y:S01]  /*1120*/  ISETP.GT.U32.AND P3, PT, R7, R18, PT ;  /* 0x000000120700720c */ /* 0x000fe20003f64070 */
[----:B------:R-:W-:Y:S01]  /*1130*/  IMAD.MOV.U32 R25, RZ, RZ, R21 ;  /* 0x000000ffff197224 */ /* 0x000fe200078e0015 */
[----:B------:R-:W-:Y:S01]  /*1140*/  ISETP.GE.AND P5, PT, R30, RZ, PT ;  /* 0x000000ff1e00720c */ /* 0x000fe20003fa6270 */
[----:B------:R-:W-:Y:S01]  /*1150*/  @!P0 IMAD.MOV R27, RZ, RZ, -R27 ;  /* 0x000000ffff1b8224 */ /* 0x000fe200078e0a1b */
[C---:B------:R-:W-:Y:S01]  /*1160*/  ISETP.GT.U32.AND P0, PT, R6.reuse, R39, PT ;  /* 0x000000270600720c */ /* 0x040fe20003f04070 */
[----:B------:R-:W-:Y:S01]  /*1170*/  @!P4 IMAD.MOV R25, RZ, RZ, -R25 ;  /* 0x000000ffff19c224 */ /* 0x000fe200078e0a19 */
[C---:B------:R-:W-:Y:S01]  /*1180*/  ISETP.GT.U32.AND P4, PT, R6.reuse, R45, PT ;  /* 0x0000002d0600720c */ /* 0x040fe20003f84070 */
[----:B------:R-:W-:Y:S01]  /*1190*/  @!P2 IMAD.MOV R29, RZ, RZ, -R29 ;  /* 0x000000ffff1da224 */ /* 0x000fe200078e0a1d */
[C---:B------:R-:W-:Y:S01]  /*11a0*/  ISETP.GT.U32.AND P2, PT, R6.reuse, R41, PT ;  /* 0x000000290600720c */ /* 0x040fe20003f44070 */
[----:B------:R-:W-:Y:S01]  /*11b0*/  @!P1 IMAD.MOV R31, RZ, RZ, -R31 ;  /* 0x000000ffff1f9224 */ /* 0x000fe200078e0a1f */
[C---:B------:R-:W-:Y:S01]  /*11c0*/  ISETP.GT.U32.AND P1, PT, R6.reuse, R19, PT ;  /* 0x000000130600720c */ /* 0x040fe20003f24070 */
[----:B------:R-:W-:Y:S01]  /*11d0*/  @!P6 IMAD.MOV R33, RZ, RZ, -R33 ;  /* 0x000000ffff21e224 */ /* 0x000fe200078e0a21 */
[----:B------:R-:W-:Y:S01]  /*11e0*/  ISETP.GT.U32.AND P6, PT, R6, R43, PT ;  /* 0x0000002b0600720c */ /* 0x000fe20003fc4070 */
[----:B------:R-:W-:Y:S01]  /*11f0*/  @!P3 IMAD.IADD R18, R18, 0x1, -R7 ;  /* 0x000000011212b824 */ /* 0x000fe200078e0a07 */
[----:B------:R-:W-:Y:S01]  /*1200*/  ISETP.NE.U32.AND P3, PT, R3, RZ, PT ;  /* 0x000000ff0300720c */ /* 0x000fe20003f65070 */
[----:B------:R-:W-:Y:S01]  /*1210*/  @!P5 IMAD.MOV R35, RZ, RZ, -R35 ;  /* 0x000000ffff23d224 */ /* 0x000fe200078e0a23 */
[----:B------:R-:W-:Y:S01]  /*1220*/  LEA.HI R73, R12, R9, RZ, 0x6 ;  /* 0x000000090c497211 */ /* 0x000fe200078f30ff */
[--C-:B------:R-:W-:Y:S01]  /*1230*/  @!P0 IMAD.IADD R39, R39, 0x1, -R6.reuse ;  /* 0x0000000127278824 */ /* 0x100fe200078e0a06 */
[----:B------:R-:W-:Y:S01]  /*1240*/  SEL R11, RZ, 0x90, !P3 ;  /* 0x00000090ff0b7807 */ /* 0x000fe20005800000 */
[----:B------:R-:W-:Y:S01]  /*1250*/  @!P4 IMAD.IADD R45, R45, 0x1, -R6 ;  /* 0x000000012d2dc824 */ /* 0x000fe200078e0a06 */
[----:B------:R-:W-:Y:S01]  /*1260*/  SHF.R.S32.HI R9, RZ, 0x2, R0 ;  /* 0x00000002ff097819 */ /* 0x000fe20000011400 */
[--C-:B------:R-:W-:Y:S01]  /*1270*/  @!P2 IMAD.IADD R41, R41, 0x1, -R6.reuse ;  /* 0x000000012929a824 */ /* 0x100fe200078e0a06 */
[----:B------:R-:W-:Y:S01]  /*1280*/  ISETP.GT.U32.AND P3, PT, R7, R18, PT ;  /* 0x000000120700720c */ /* 0x000fe20003f64070 */
[--C-:B------:R-:W-:Y:S01]  /*1290*/  @!P1 IMAD.IADD R19, R19, 0x1, -R6.reuse ;  /* 0x0000000113139824 */ /* 0x100fe200078e0a06 */
[----:B------:R-:W-:Y:S01]  /*12a0*/  SGXT R9, R9, 0x1 ;  /* 0x000000010909781a */ /* 0x000fe20000000200 */
[----:B------:R-:W-:Y:S01]  /*12b0*/  @!P6 IMAD.IADD R43, R43, 0x1, -R6 ;  /* 0x000000012b2be824 */ /* 0x000fe200078e0a06 */
[----:B------:R-:W-:Y:S01]  /*12c0*/  ISETP.GE.AND P5, PT, R10, RZ, PT ;  /* 0x000000ff0a00720c */ /* 0x000fe20003fa6270 */
[----:B------:R-:W-:Y:S01]  /*12d0*/  IMAD.SHL.U32 R6, R0, 0x20, RZ ;  /* 0x0000002000067824 */ /* 0x000fe200078e00ff */
[----:B------:R-:W-:Y:S01]  /*12e0*/  ISETP.GE.AND P0, PT, R32, RZ, PT ;  /* 0x000000ff2000720c */ /* 0x000fe20003f06270 */
[----:B------:R-:W-:Y:S01]  /*12f0*/  IMAD.SHL.U32 R12, R0, 0x2, RZ ;  /* 0x00000002000c7824 */ /* 0x000fe200078e00ff */
[----:B------:R-:W-:Y:S01]  /*1300*/  ISETP.GE.AND P2, PT, R34, RZ, PT ;  /* 0x000000ff2200720c */ /* 0x000fe20003f46270 */
[----:B------:R-:W-:Y:S01]  /*1310*/  IMAD.SHL.U32 R14, R0, 0x10, RZ ;  /* 0x00000010000e7824 */ /* 0x000fe200078e00ff */
[----:B------:R-:W-:Y:S01]  /*1320*/  ISETP.GE.AND P1, PT, R36, RZ, PT ;  /* 0x000000ff2400720c */ /* 0x000fe20003f26270 */
[----:B------:R-:W-:Y:S01]  /*1330*/  IMAD R62, R57, c[0x0][0x188], RZ ;  /* 0x00006200393e7a24 */ /* 0x000fe200078e02ff */
[----:B------:R-:W-:Y:S01]  /*1340*/  ISETP.GE.AND P6, PT, R38, RZ, PT ;  /* 0x000000ff2600720c */ /* 0x000fe20003fc6270 */
[----:B------:R-:W-:Y:S01]  /*1350*/  @!P3 IMAD.IADD R18, R18, 0x1, -R7 ;  /* 0x000000011212b824 */ /* 0x000fe200078e0a07 */
[----:B------:R-:W-:Y:S01]  /*1360*/  ISETP.GE.AND P4, PT, R40, RZ, PT ;  /* 0x000000ff2800720c */ /* 0x000fe20003f86270 */
[----:B------:R-:W-:Y:S01]  /*1370*/  IMAD.MOV.U32 R7, RZ, RZ, R19 ;  /* 0x000000ffff077224 */ /* 0x000fe200078e0013 */
[----:B------:R-:W-:-:S02]  /*1380*/  LOP3.LUT R47, R6, 0xc00, RZ, 0xc0, !PT ;  /* 0x00000c00062f7812 */ /* 0x000fc400078ec0ff */
[----:B------:R-:W-:Y:S01]  /*1390*/  LOP3.LUT R21, R9, 0x90, RZ, 0xc0, !PT ;  /* 0x0000009009157812 */ /* 0x000fe200078ec0ff */
[----:B------:R-:W-:Y:S01]  /*13a0*/  @!P0 IMAD.MOV R37, RZ, RZ, -R37 ;  /* 0x000000ffff258224 */ /* 0x000fe200078e0a25 */
[----:B------:R-:W-:Y:S01]  /*13b0*/  ISETP.NE.AND P0, PT, RZ, c[0x0][0x17c], PT ;  /* 0x00005f00ff007a0c */ /* 0x000fe20003f05270 */
[----:B------:R-:W-:Y:S01]  /*13c0*/  IMAD R47, R16, 0x10, R47 ;  /* 0x00000010102f7824 */ /* 0x000fe200078e022f */
[----:B------:R-:W-:Y:S01]  /*13d0*/  LOP3.LUT R21, R21, 0x60, R6, 0xf8, !PT ;  /* 0x0000006015157812 */ /* 0x000fe200078ef806 */
[----:B------:R-:W-:Y:S01]  /*13e0*/  @!P2 IMAD.MOV R39, RZ, RZ, -R39 ;  /* 0x000000ffff27a224 */ /* 0x000fe200078e0a27 */
[----:B------:R-:W-:Y:S01]  /*13f0*/  LOP3.LUT R9, R0, 0x3f, RZ, 0xc0, !PT ;  /* 0x0000003f00097812 */ /* 0x000fe200078ec0ff */
[----:B------:R-:W-:Y:S01]  /*1400*/  @!P1 IMAD.MOV R41, RZ, RZ, -R41 ;  /* 0x000000ffff299224 */ /* 0x000fe200078e0a29 */
[--C-:B------:R-:W-:Y:S01]  /*1410*/  LOP3.LUT R47, R47, 0x30, R12.reuse, 0x78, !PT ;  /* 0x000000302f2f7812 */ /* 0x100fe200078e780c */
[----:B------:R-:W-:Y:S01]  /*1420*/  @!P5 IMAD.MOV R7, RZ, RZ, -R7 ;  /* 0x000000ffff07d224 */ /* 0x000fe200078e0a07 */
[----:B------:R-:W-:Y:S01]  /*1430*/  LOP3.LUT R21, R21, 0x10, R12, 0x78, !PT ;  /* 0x0000001015157812 */ /* 0x000fe200078e780c */
[----:B------:R-:W-:Y:S01]  /*1440*/  @!P6 IMAD.MOV R43, RZ, RZ, -R43 ;  /* 0x000000ffff2be224 */ /* 0x000fe200078e0a2b */
[----:B------:R-:W-:Y:S01]  /*1450*/  LOP3.LUT R12, R14, 0x100, RZ, 0xc0, !PT ;  /* 0x000001000e0c7812 */ /* 0x000fe200078ec0ff */
[----:B------:R-:W-:Y:S01]  /*1460*/  @!P4 IMAD.MOV R45, RZ, RZ, -R45 ;  /* 0x000000ffff2dc224 */ /* 0x000fe200078e0a2d */
[----:B------:R-:W-:Y:S01]  /*1470*/  LOP3.LUT R14, RZ, c[0x0][0x17c], RZ, 0x33, !PT ;  /* 0x00005f00ff0e7a12 */ /* 0x000fe200078e33ff */
[C---:B------:R-:W-:Y:S01]  /*1480*/  IMAD.SHL.U32 R10, R9.reuse, 0x2, RZ ;  /* 0x00000002090a7824 */ /* 0x040fe200078e00ff */
[----:B------:R-:W-:Y:S01]  /*1490*/  ISETP.GE.AND P1, PT, R2, RZ, PT ;  /* 0x000000ff0200720c */ /* 0x000fe20003f26270 */
[----:B------:R-:W-:Y:S01]  /*14a0*/  IMAD.IADD R12, R12, 0x1, R21 ;  /* 0x000000010c0c7824 */ /* 0x000fe200078e0215 */
[C---:B------:R-:W-:Y:S01]  /*14b0*/  SEL R19, R14.reuse, R13, !P0 ;  /* 0x0000000d0e137207 */ /* 0x040fe20004000000 */
[----:B------:R-:W-:Y:S01]  /*14c0*/  IMAD R61, R9, c[0x0][0x18c], RZ ;  /* 0x00006300093d7a24 */ /* 0x000fe200078e02ff */
[----:B------:R-:W-:-:S02]  /*14d0*/  SEL R20, R14, R15, !P0 ;  /* 0x0000000f0e147207 */ /* 0x000fc40004000000 */
[C---:B------:R-:W-:Y:S01]  /*14e0*/  SEL R21, R14.reuse, R17, !P0 ;  /* 0x000000110e157207 */ /* 0x040fe20004000000 */
[----:B------:R-:W-:Y:S01]  /*14f0*/  IMAD R19, R19, c[0x0][0x190], RZ ;  /* 0x0000640013137a24 */ /* 0x000fe200078e02ff */
[----:B------:R-:W-:Y:S01]  /*1500*/  SEL R23, R14, R23, !P0 ;  /* 0x000000170e177207 */ /* 0x000fe20004000000 */
[----:B------:R-:W-:Y:S01]  /*1510*/  IMAD R85, R20, c[0x0][0x190], RZ ;  /* 0x0000640014557a24 */ /* 0x000fe200078e02ff */
[C---:B------:R-:W-:Y:S01]  /*1520*/  SEL R25, R14.reuse, R25, !P0 ;  /* 0x000000190e197207 */ /* 0x040fe20004000000 */
[----:B------:R-:W-:Y:S01]  /*1530*/  IMAD R82, R21, c[0x0][0x190], RZ ;  /* 0x0000640015527a24 */ /* 0x000fe200078e02ff */
[C---:B------:R-:W-:Y:S01]  /*1540*/  SEL R27, R14.reuse, R27, !P0 ;  /* 0x0000001b0e1b7207 */ /* 0x040fe20004000000 */
[----:B------:R-:W-:Y:S01]  /*1550*/  @!P1 IMAD.MOV R18, RZ, RZ, -R18 ;  /* 0x000000ffff129224 */ /* 0x000fe200078e0a12 */
[C---:B------:R-:W-:Y:S01]  /*1560*/  SEL R22, R14.reuse, R29, !P0 ;  /* 0x0000001d0e167207 */ /* 0x040fe20004000000 */
[----:B------:R-:W-:Y:S01]  /*1570*/  IMAD R23, R23, c[0x0][0x190], RZ ;  /* 0x0000640017177a24 */ /* 0x000fe200078e02ff */
[C---:B------:R-:W-:Y:S01]  /*1580*/  SEL R24, R14.reuse, R31, !P0 ;  /* 0x0000001f0e187207 */ /* 0x040fe20004000000 */
[----:B------:R-:W-:Y:S01]  /*1590*/  IMAD R25, R25, c[0x0][0x190], RZ ;  /* 0x0000640019197a24 */ /* 0x000fe200078e02ff */
[C---:B------:R-:W-:Y:S01]  /*15a0*/  SEL R33, R14.reuse, R33, !P0 ;  /* 0x000000210e217207 */ /* 0x040fe20004000000 */
[----:B------:R-:W-:Y:S01]  /*15b0*/  IMAD R27, R27, c[0x0][0x190], RZ ;  /* 0x000064001b1b7a24 */ /* 0x000fe200078e02ff */
[----:B------:R-:W-:Y:S01]  /*15c0*/  SEL R35, R14, R35, !P0 ;  /* 0x000000230e237207 */ /* 0x000fe20004000000 */
[----:B------:R-:W-:Y:S01]  /*15d0*/  IMAD R22, R22, c[0x0][0x190], RZ ;  /* 0x0000640016167a24 */ /* 0x000fe200078e02ff */
[----:B------:R-:W-:Y:S01]  /*15e0*/  SEL R37, R14, R37, !P0 ;  /* 0x000000250e257207 */ /* 0x000fe20004000000 */
[----:B------:R-:W-:Y:S01]  /*15f0*/  IMAD R54, R24, c[0x0][0x190], RZ ;  /* 0x0000640018367a24 */ /* 0x000fe200078e02ff */
[C---:B------:R-:W-:Y:S01]  /*1600*/  SEL R39, R14.reuse, R39, !P0 ;  /* 0x000000270e277207 */ /* 0x040fe20004000000 */
[----:B------:R-:W-:Y:S01]  /*1610*/  IMAD R52, R33, c[0x0][0x190], RZ ;  /* 0x0000640021347a24 */ /* 0x000fe200078e02ff */
        /* <DEDUP_REMOVED lines=8> */
[----:B------:R-:W-:Y:S01]  /*16a0*/  ISETP.NE.AND P0, PT, RZ, c[0x0][0x178], PT ;  /* 0x00005e00ff007a0c */ /* 0x000fe20003f05270 */
[----:B------:R-:W-:Y:S01]  /*16b0*/  IMAD R43, R43, c[0x0][0x190], RZ ;  /* 0x000064002b2b7a24 */ /* 0x000fe200078e02ff */
[----:B------:R-:W-:Y:S01]  /*16c0*/  LEA R20, P3, R19, c[0x0][0x168], 0x1 ;  /* 0x00005a0013147a11 */ /* 0x000fe200078608ff */
[----:B------:R-:W-:Y:S01]  /*16d0*/  IMAD R45, R45, c[0x0][0x190], RZ ;  /* 0x000064002d2d7a24 */ /* 0x000fe200078e02ff */
[----:B------:R-:W-:Y:S01]  /*16e0*/  LEA R84, P4, R85, c[0x0][0x168], 0x1 ;  /* 0x00005a0055547a11 */ /* 0x000fe200078808ff */
[----:B------:R-:W-:Y:S01]  /*16f0*/  IMAD R26, R26, c[0x0][0x190], RZ ;  /* 0x000064001a1a7a24 */ /* 0x000fe200078e02ff */
[----:B------:R-:W-:Y:S01]  /*1700*/  LEA.HI.X.SX32 R21, R19, c[0x0][0x16c], 0x1, P3 ;  /* 0x00005b0013157a11 */ /* 0x000fe200018f0eff */
[----:B------:R-:W-:Y:S01]  /*1710*/  CS2R R28, SRZ ;  /* 0x00000000001c7805 */ /* 0x000fe2000001ff00 */
[----:B------:R-:W-:Y:S01]  /*1720*/  LEA.HI.X.SX32 R85, R85, c[0x0][0x16c], 0x1, P4 ;  /* 0x00005b0055557a11 */ /* 0x000fe200020f0eff */
[----:B------:R-:W-:Y:S01]  /*1730*/  CS2R R30, SRZ ;  /* 0x00000000001e7805 */ /* 0x000fe2000001ff00 */
[----:B------:R-:W-:-:S02]  /*1740*/  LEA R83, P5, R82, c[0x0][0x168], 0x1 ;  /* 0x00005a0052537a11 */ /* 0x000fc400078a08ff */
[----:B------:R-:W-:Y:S02]  /*1750*/  LEA R81, P6, R23, c[0x0][0x168], 0x1 ;  /* 0x00005a0017517a11 */ /* 0x000fe400078c08ff */
[----:B------:R-:W-:Y:S02]  /*1760*/  @!P0 LOP3.LUT R18, RZ, c[0x0][0x178], RZ, 0x33, !PT ;  /* 0x00005e00ff128a12 */ /* 0x000fe400078e33ff */
[----:B------:R-:W-:Y:S02]  /*1770*/  LEA R79, P0, R25, c[0x0][0x168], 0x1 ;  /* 0x00005a00194f7a11 */ /* 0x000fe400078008ff */
[----:B------:R-:W-:Y:S01]  /*1780*/  LEA R77, P1, R27, c[0x0][0x168], 0x1 ;  /* 0x00005a001b4d7a11 */ /* 0x000fe200078208ff */
[----:B------:R-:W-:Y:S01]  /*1790*/  IMAD R18, R18, c[0x0][0x184], RZ ;  /* 0x0000610012127a24 */ /* 0x000fe200078e02ff */
[----:B------:R-:W-:Y:S02]  /*17a0*/  LEA R55, P3, R54, c[0x0][0x168], 0x1 ;  /* 0x00005a0036377a11 */ /* 0x000fe400078608ff */
[----:B------:R-:W-:-:S02]  /*17b0*/  LEA R53, P4, R52, c[0x0][0x168], 0x1 ;  /* 0x00005a0034357a11 */ /* 0x000fc400078808ff */
[----:B------:R-:W-:Y:S02]  /*17c0*/  LEA R86, P2, R18, c[0x0][0x160], 0x1 ;  /* 0x0000580012567a11 */ /* 0x000fe400078408ff */
[----:B------:R-:W-:Y:S01]  /*17d0*/  LOP3.LUT R10, R11, R10, RZ, 0x3c, !PT ;  /* 0x0000000a0b0a7212 */ /* 0x000fe200078e3cff */
[----:B------:R-:W-:Y:S01]  /*17e0*/  IMAD R11, R16, 0x80, R47 ;  /* 0x00000080100b7824 */ /* 0x000fe200078e022f */
[----:B------:R-:W-:Y:S02]  /*17f0*/  LEA.HI.X.SX32 R87, R18, c[0x0][0x164], 0x1, P2 ;  /* 0x0000590012577a11 */ /* 0x000fe400010f0eff */
[----:B------:R-:W-:Y:S02]  /*1800*/  LEA R75, P2, R22, c[0x0][0x168], 0x1 ;  /* 0x00005a00164b7a11 */ /* 0x000fe400078408ff */
[C---:B------:R-:W-:Y:S02]  /*1810*/  LOP3.LUT R13, R5.reuse, 0x8, RZ, 0xfc, !PT ;  /* 0x00000008050d7812 */ /* 0x040fe400078efcff */
[----:B------:R-:W-:-:S02]  /*1820*/  LOP3.LUT R14, R5, 0x10, RZ, 0xfc, !PT ;  /* 0x00000010050e7812 */ /* 0x000fc400078efcff */
[----:B------:R-:W-:Y:S01]  /*1830*/  LOP3.LUT R15, R5, 0x18, RZ, 0xfc, !PT ;  /* 0x00000018050f7812 */ /* 0x000fe200078efcff */
[----:B------:R-:W-:Y:S01]  /*1840*/  IMAD R68, R13, c[0x0][0x188], RZ ;  /* 0x000062000d447a24 */ /* 0x000fe200078e02ff */
[C---:B------:R-:W-:Y:S01]  /*1850*/  LOP3.LUT R16, R5.reuse, 0x20, RZ, 0xfc, !PT ;  /* 0x0000002005107812 */ /* 0x040fe200078efcff */
[----:B------:R-:W-:Y:S01]  /*1860*/  IMAD R67, R14, c[0x0][0x188], RZ ;  /* 0x000062000e437a24 */ /* 0x000fe200078e02ff */
[----:B------:R-:W-:Y:S01]  /*1870*/  LOP3.LUT R17, R5, 0x28, RZ, 0xfc, !PT ;  /* 0x0000002805117812 */ /* 0x000fe200078efcff */
[----:B------:R-:W-:Y:S01]  /*1880*/  IMAD R66, R15, c[0x0][0x188], RZ ;  /* 0x000062000f427a24 */ /* 0x000fe200078e02ff */
[----:B------:R-:W-:Y:S01]  /*1890*/  LEA.HI.X.SX32 R82, R82, c[0x0][0x16c], 0x1, P5 ;  /* 0x00005b0052527a11 */ /* 0x000fe200028f0eff */
[----:B------:R-:W-:Y:S01]  /*18a0*/  IMAD R65, R16, c[0x0][0x188], RZ ;  /* 0x0000620010417a24 */ /* 0x000fe200078e02ff */
[----:B------:R-:W-:Y:S01]  /*18b0*/  LEA.HI.X.SX32 R80, R23, c[0x0][0x16c], 0x1, P6 ;  /* 0x00005b0017507a11 */ /* 0x000fe200030f0eff */
[----:B------:R-:W-:Y:S01]  /*18c0*/  IMAD R64, R17, c[0x0][0x188], RZ ;  /* 0x0000620011407a24 */ /* 0x000fe200078e02ff */
[----:B------:R-:W-:-:S02]  /*18d0*/  LEA.HI.X.SX32 R78, R25, c[0x0][0x16c], 0x1, P0 ;  /* 0x00005b00194e7a11 */ /* 0x000fc400000f0eff */
[----:B------:R-:W-:Y:S02]  /*18e0*/  LEA.HI.X.SX32 R76, R27, c[0x0][0x16c], 0x1, P1 ;  /* 0x00005b001b4c7a11 */ /* 0x000fe400008f0eff */
[----:B------:R-:W-:Y:S02]  /*18f0*/  LEA.HI.X.SX32 R74, R22, c[0x0][0x16c], 0x1, P2 ;  /* 0x00005b00164a7a11 */ /* 0x000fe400010f0eff */
[----:B------:R-:W-:Y:S02]  /*1900*/  LEA.HI.X.SX32 R54, R54, c[0x0][0x16c], 0x1, P3 ;  /* 0x00005b0036367a11 */ /* 0x000fe400018f0eff */
[----:B------:R-:W-:Y:S02]  /*1910*/  LEA.HI.X.SX32 R52, R52, c[0x0][0x16c], 0x1, P4 ;  /* 0x00005b0034347a11 */ /* 0x000fe400020f0eff */
[----:B------:R-:W-:Y:S02]  /*1920*/  LEA R51, P5, R35, c[0x0][0x168], 0x1 ;  /* 0x00005a0023337a11 */ /* 0x000fe400078a08ff */
[----:B------:R-:W-:-:S02]  /*1930*/  LEA R48, P6, R37, c[0x0][0x168], 0x1 ;  /* 0x00005a0025307a11 */ /* 0x000fc400078c08ff */
[----:B------:R-:W-:Y:S02]  /*1940*/  LEA R33, P0, R39, c[0x0][0x168], 0x1 ;  /* 0x00005a0027217a11 */ /* 0x000fe400078008ff */
[----:B------:R-:W-:Y:S02]  /*1950*/  LEA R24, P1, R41, c[0x0][0x168], 0x1 ;  /* 0x00005a0029187a11 */ /* 0x000fe400078208ff */
[----:B------:R-:W-:Y:S02]  /*1960*/  LEA R27, P2, R43, c[0x0][0x168], 0x1 ;  /* 0x00005a002b1b7a11 */ /* 0x000fe400078408ff */
[----:B------:R-:W-:Y:S02]  /*1970*/  LEA R34, P3, R45, c[0x0][0x168], 0x1 ;  /* 0x00005a002d227a11 */ /* 0x000fe400078608ff */
[----:B------:R-:W-:Y:S02]  /*1980*/  LEA R22, P4, R26, c[0x0][0x168], 0x1 ;  /* 0x00005a001a167a11 */ /* 0x000fe400078808ff */
[----:B------:R-:W-:-:S02]  /*1990*/  LOP3.LUT R7, R6, 0x60, RZ, 0xc0, !PT ;  /* 0x0000006006077812 */ /* 0x000fc400078ec0ff */
[----:B------:R-:W-:Y:S02]  /*19a0*/  SHF.R.S32.HI R73, RZ, 0x6, R73 ;  /* 0x00000006ff497819 */ /* 0x000fe40000011449 */
[C---:B------:R-:W-:Y:S02]  /*19b0*/  LOP3.LUT R69, R10.reuse, 0x20, RZ, 0x3c, !PT ;  /* 0x000000200a457812 */ /* 0x040fe400078e3cff */
[C---:B------:R-:W-:Y:S02]  /*19c0*/  LOP3.LUT R70, R10.reuse, 0x40, RZ, 0x3c, !PT ;  /* 0x000000400a467812 */ /* 0x040fe400078e3cff */
[----:B------:R-:W-:Y:S02]  /*19d0*/  LOP3.LUT R71, R10, 0x60, RZ, 0x3c, !PT ;  /* 0x000000600a477812 */ /* 0x000fe400078e3cff */
[----:B------:R-:W-:Y:S02]  /*19e0*/  LOP3.LUT R72, R11, 0x40, RZ, 0x3c, !PT ;  /* 0x000000400b487812 */ /* 0x000fe400078e3cff */
[----:B------:R-:W-:-:S02]  /*19f0*/  LEA.HI.X.SX32 R50, R35, c[0x0][0x16c], 0x1, P5 ;  /* 0x00005b0023327a11 */ /* 0x000fc400028f0eff */
[----:B------:R-:W-:Y:S02]  /*1a00*/  LEA.HI.X.SX32 R49, R37, c[0x0][0x16c], 0x1, P6 ;  /* 0x00005b0025317a11 */ /* 0x000fe400030f0eff */
[----:B------:R-:W-:Y:S02]  /*1a10*/  LEA.HI.X.SX32 R36, R39, c[0x0][0x16c], 0x1, P0 ;  /* 0x00005b0027247a11 */ /* 0x000fe400000f0eff */
[----:B------:R-:W-:Y:S02]  /*1a20*/  LEA.HI.X.SX32 R46, R41, c[0x0][0x16c], 0x1, P1 ;  /* 0x00005b00292e7a11 */ /* 0x000fe400008f0eff */
[----:B------:R-:W-:Y:S02]  /*1a30*/  LEA.HI.X.SX32 R44, R43, c[0x0][0x16c], 0x1, P2 ;  /* 0x00005b002b2c7a11 */ /* 0x000fe400010f0eff */
[----:B------:R-:W-:Y:S02]  /*1a40*/  LEA.HI.X.SX32 R42, R45, c[0x0][0x16c], 0x1, P3 ;  /* 0x00005b002d2a7a11 */ /* 0x000fe400018f0eff */
[----:B------:R-:W-:-:S02]  /*1a50*/  LEA.HI.X.SX32 R40, R26, c[0x0][0x16c], 0x1, P4 ;  /* 0x00005b001a287a11 */ /* 0x000fc400020f0eff */
.L_x_1:
[----:B------:R-:W-:Y:S01]  /*1a60*/  ISETP.GE.AND P0, PT, R5, UR4, PT ;  /* 0x0000000405007c0c */ /* 0x000fe2000bf06270 */
[----:B------:R-:W-:Y:S01]  /*1a70*/  IMAD.WIDE R18, R58, 0x2, R86 ;  /* 0x000000023a127825 */ /* 0x000fe200078e0256 */
[----:B------:R-:W-:-:S02]  /*1a80*/  ISETP.GE.AND P1, PT, R13, UR4, PT ;  /* 0x000000040d007c0c */ /* 0x000fc4000bf26270 */
[----:B------:R-:W-:Y:S02]  /*1a90*/  PRMT R26, RZ, 0x7610, R26 ;  /* 0x00007610ff1a7816 */ /* 0x000fe4000000001a */
[----:B------:R-:W-:-:S07]  /*1aa0*/  PRMT R23, RZ, 0x7610, R23 ;  /* 0x00007610ff177816 */ /* 0x000fce0000000017 */
[----:B------:R0:W2:Y:S01]  /*1ab0*/  @!P0 LDG.E.U16 R26, [R18.64] ;  /* 0x00000006121a8981 */ /* 0x0000a2000c1e1500 */
[----:B------:R-:W-:Y:S02]  /*1ac0*/  ISETP.GE.AND P0, PT, R14, UR4, PT ;  /* 0x000000040e007c0c */ /* 0x000fe4000bf06270 */
[----:B------:R-:W-:Y:S01]  /*1ad0*/  PRMT R35, RZ, 0x7610, R35 ;  /* 0x00007610ff237816 */ /* 0x000fe20000000023 */
[----:B0-----:R-:W-:-:S05]  /*1ae0*/  IMAD.WIDE R18, R68, 0x2, R86 ;  /* 0x0000000244127825 */ /* 0x001fca00078e0256 */
[----:B------:R0:W3:Y:S01]  /*1af0*/  @!P1 LDG.E.U16 R23, [R18.64] ;  /* 0x0000000612179981 */ /* 0x0000e2000c1e1500 */
[----:B------:R-:W-:Y:S02]  /*1b00*/  ISETP.GE.AND P1, PT, R15, UR4, PT ;  /* 0x000000040f007c0c */ /* 0x000fe4000bf26270 */
[----:B------:R-:W-:Y:S01]  /*1b10*/  PRMT R32, RZ, 0x7610, R32 ;  /* 0x00007610ff207816 */ /* 0x000fe20000000020 */
[----:B0-----:R-:W-:-:S05]  /*1b20*/  IMAD.WIDE R18, R67, 0x2, R86 ;  /* 0x0000000243127825 */ /* 0x001fca00078e0256 */
[----:B------:R0:W4:Y:S01]  /*1b30*/  @!P0 LDG.E.U16 R35, [R18.64] ;  /* 0x0000000612238981 */ /* 0x000122000c1e1500 */
[----:B------:R-:W-:Y:S02]  /*1b40*/  ISETP.GE.AND P0, PT, R16, UR4, PT ;  /* 0x0000000410007c0c */ /* 0x000fe4000bf06270 */
[----:B------:R-:W-:Y:S01]  /*1b50*/  PRMT R25, RZ, 0x7610, R25 ;  /* 0x00007610ff197816 */ /* 0x000fe20000000019 */
[----:B0-----:R-:W-:-:S05]  /*1b60*/  IMAD.WIDE R18, R66, 0x2, R86 ;  /* 0x0000000242127825 */ /* 0x001fca00078e0256 */
[----:B------:R0:W5:Y:S01]  /*1b70*/  @!P1 LDG.E.U16 R32, [R18.64] ;  /* 0x0000000612209981 */ /* 0x000162000c1e1500 */
        /* <DEDUP_REMOVED lines=11> */
[----:B------:R0:W5:Y:S02]  /*1c30*/  @!P0 LDG.E.U16 R39, [R18.64] ;  /* 0x0000000612278981 */ /* 0x000164000c1e1500 */
[----:B0-----:R-:W-:-:S05]  /*1c40*/  IMAD.WIDE R18, R62, 0x2, R86 ;  /* 0x000000023e127825 */ /* 0x001fca00078e0256 */
[----:B------:R0:W5:Y:S01]  /*1c50*/  @!P1 LDG.E.U16 R38, [R18.64] ;  /* 0x0000000612269981 */ /* 0x000162000c1e1500 */
[----:B------:R-:W-:-:S03]  /*1c60*/  ISETP.GE.AND P0, PT, R9, UR4, PT ;  /* 0x0000000409007c0c */ /* 0x000fc6000bf06270 */
[----:B------:R-:W-:Y:S01]  /*1c70*/  BAR.SYNC.DEFER_BLOCKING 0x0 ;  /* 0x0000000000007b1d */ /* 0x000fe20000010000 */
[--C-:B0-----:R-:W-:Y:S01]  /*1c80*/  IMAD.MOV.U32 R18, RZ, RZ, R22.reuse ;  /* 0x000000ffff127224 */ /* 0x101fe200078e0016 */
[----:B------:R-:W-:Y:S01]  /*1c90*/  PRMT R22, RZ, 0x7610, R22 ;  /* 0x00007610ff167816 */ /* 0x000fe20000000016 */
[----:B------:R-:W-:-:S04]  /*1ca0*/  IMAD.MOV.U32 R19, RZ, RZ, R40 ;  /* 0x000000ffff137224 */ /* 0x000fc800078e0028 */
[----:B------:R-:W-:-:S05]  /*1cb0*/  IMAD.WIDE R40, R61, 0x2, R18 ;  /* 0x000000023d287825 */ /* 0x000fca00078e0212 */
[----:B------:R0:W5:Y:S02]  /*1cc0*/  @!P0 LDG.E.U16 R22, [R40.64] ;  /* 0x0000000628168981 */ /* 0x000164000c1e1500 */
        /* <DEDUP_REMOVED lines=13> */
[----:B------:R-:W-:Y:S01]  /*1da0*/  IMAD.WIDE R46, R61, 0x2, R44 ;  /* 0x000000023d2e7825 */ /* 0x000fe200078e022c */
[----:B------:R-:W-:-:S04]  /*1db0*/  LOP3.LUT R51, R51, R50, RZ, 0x3c, !PT ;  /* 0x0000003233337212 */ /* 0x000fc800078e3cff */
[----:B------:R0:W5:Y:S01]  /*1dc0*/  @!P0 LDG.E.U16 R24, [R46.64] ;  /* 0x000000062e188981 */ /* 0x000162000c1e1500 */
[----:B------:R-:W-:Y:S01]  /*1dd0*/  LOP3.LUT R50, R51, R50, RZ, 0x3c, !PT ;  /* 0x0000003233327212 */ /* 0x000fe200078e3cff */
[----:B0-----:R-:W-:Y:S02]  /*1de0*/  IMAD.MOV.U32 R46, RZ, RZ, R33 ;  /* 0x000000ffff2e7224 */ /* 0x001fe400078e0021 */
[--C-:B------:R-:W-:Y:S01]  /*1df0*/  IMAD.MOV.U32 R47, RZ, RZ, R36.reuse ;  /* 0x000000ffff2f7224 */ /* 0x100fe200078e0024 */
[----:B------:R-:W-:-:S03]  /*1e00*/  PRMT R36, RZ, 0x7610, R36 ;  /* 0x00007610ff247816 */ /* 0x000fc60000000024 */
[----:B------:R-:W-:Y:S01]  /*1e10*/  IMAD.WIDE R88, R61, 0x2, R46 ;  /* 0x000000023d587825 */ /* 0x000fe200078e022e */
[----:B------:R-:W-:Y:S02]  /*1e20*/  PRMT R33, RZ, 0x7610, R33 ;  /* 0x00007610ff217816 */ /* 0x000fe40000000021 */
[----:B------:R-:W-:Y:S02]  /*1e30*/  LOP3.LUT R53, R53, R52, RZ, 0x3c, !PT ;  /* 0x0000003435357212 */ /* 0x000fe400078e3cff */
[----:B------:R0:W5:Y:S01]  /*1e40*/  @!P0 LDG.E.U16 R36, [R88.64] ;  /* 0x0000000658248981 */ /* 0x000162000c1e1500 */
[----:B------:R-:W-:Y:S02]  /*1e50*/  LOP3.LUT R51, R51, R50, RZ, 0x3c, !PT ;  /* 0x0000003233337212 */ /* 0x000fe400078e3cff */
[----:B------:R-:W-:Y:S02]  /*1e60*/  LOP3.LUT R52, R53, R52, RZ, 0x3c, !PT ;  /* 0x0000003435347212 */ /* 0x000fe400078e3cff */
[----:B------:R-:W-:Y:S01]  /*1e70*/  LOP3.LUT R55, R55, R54, RZ, 0x3c, !PT ;  /* 0x0000003637377212 */ /* 0x000fe200078e3cff */
[----:B0-----:R-:W-:Y:S01]  /*1e80*/  IMAD.WIDE R88, R61, 0x2, R48 ;  /* 0x000000023d587825 */ /* 0x001fe200078e0230 */
[----:B------:R-:W-:-:S04]  /*1e90*/  LOP3.LUT R53, R53, R52, RZ, 0x3c, !PT ;  /* 0x0000003435357212 */ /* 0x000fc800078e3cff */
[----:B------:R0:W5:Y:S01]  /*1ea0*/  @!P0 LDG.E.U16 R33, [R88.64] ;  /* 0x0000000658218981 */ /* 0x000162000c1e1500 */
[----:B------:R-:W-:Y:S02]  /*1eb0*/  LOP3.LUT R54, R55, R54, RZ, 0x3c, !PT ;  /* 0x0000003637367212 */ /* 0x000fe400078e3cff */
[----:B------:R-:W-:Y:S01]  /*1ec0*/  LOP3.LUT R75, R75, R74, RZ, 0x3c, !PT ;  /* 0x0000004a4b4b7212 */ /* 0x000fe200078e3cff */
[----:B0-----:R-:W-:Y:S01]  /*1ed0*/  IMAD.WIDE R88, R61, 0x2, R50 ;  /* 0x000000023d587825 */ /* 0x001fe200078e0232 */
[----:B------:R-:W-:Y:S02]  /*1ee0*/  LOP3.LUT R55, R55, R54, RZ, 0x3c, !PT ;  /* 0x0000003637377212 */ /* 0x000fe400078e3cff */
[----:B------:R-:W-:Y:S02]  /*1ef0*/  LOP3.LUT R74, R75, R74, RZ, 0x3c, !PT ;  /* 0x0000004a4b4a7212 */ /* 0x000fe400078e3cff */
[----:B------:R-:W-:Y:S02]  /*1f00*/  LOP3.LUT R77, R77, R76, RZ, 0x3c, !PT ;  /* 0x0000004c4d4d7212 */ /* 0x000fe400078e3cff */
[----:B------:R-:W-:-:S02]  /*1f10*/  LOP3.LUT R75, R75, R74, RZ, 0x3c, !PT ;  /* 0x0000004a4b4b7212 */ /* 0x000fc400078e3cff */
[----:B------:R-:W-:Y:S02]  /*1f20*/  LOP3.LUT R76, R77, R76, RZ, 0x3c, !PT ;  /* 0x0000004c4d4c7212 */ /* 0x000fe400078e3cff */
[----:B------:R-:W-:Y:S02]  /*1f30*/  LOP3.LUT R79, R79, R78, RZ, 0x3c, !PT ;  /* 0x0000004e4f4f7212 */ /* 0x000fe400078e3cff */
[----:B------:R-:W-:Y:S02]  /*1f40*/  LOP3.LUT R77, R77, R76, RZ, 0x3c, !PT ;  /* 0x0000004c4d4d7212 */ /* 0x000fe400078e3cff */
[----:B------:R-:W-:Y:S02]  /*1f50*/  LOP3.LUT R78, R79, R78, RZ, 0x3c, !PT ;  /* 0x0000004e4f4e7212 */ /* 0x000fe400078e3cff */
[----:B------:R-:W-:Y:S02]  /*1f60*/  LOP3.LUT R81, R81, R80, RZ, 0x3c, !PT ;  /* 0x0000005051517212 */ /* 0x000fe400078e3cff */
[----:B------:R-:W-:-:S02]  /*1f70*/  LOP3.LUT R79, R79, R78, RZ, 0x3c, !PT ;  /* 0x0000004e4f4f7212 */ /* 0x000fc400078e3cff */
[----:B------:R-:W-:Y:S02]  /*1f80*/  LOP3.LUT R80, R81, R80, RZ, 0x3c, !PT ;  /* 0x0000005051507212 */ /* 0x000fe400078e3cff */
[----:B------:R-:W-:Y:S02]  /*1f90*/  LOP3.LUT R83, R83, R82, RZ, 0x3c, !PT ;  /* 0x0000005253537212 */ /* 0x000fe400078e3cff */
[----:B------:R-:W-:Y:S01]  /*1fa0*/  LOP3.LUT R81, R81, R80, RZ, 0x3c, !PT ;  /* 0x0000005051517212 */ /* 0x000fe200078e3cff */
[----:B--2---:R0:W-:Y:S02]  /*1fb0*/  STS.U16 [R10+0x1000], R26 ;  /* 0x0010001a0a007388 */ /* 0x0041e40000000400 */
[----:B0-----:R-:W-:Y:S02]  /*1fc0*/  PRMT R26, RZ, 0x7610, R26 ;  /* 0x00007610ff1a7816 */ /* 0x001fe4000000001a */
[----:B---3--:R0:W-:Y:S04]  /*1fd0*/  STS.U16 [R10+0x1100], R23 ;  /* 0x001100170a007388 */ /* 0x0081e80000000400 */
[----:B------:R1:W2:Y:S01]  /*1fe0*/  @!P0 LDG.E.U16 R26, [R88.64] ;  /* 0x00000006581a8981 */ /* 0x0002a2000c1e1500 */
[----:B0-----:R-:W-:Y:S01]  /*1ff0*/  PRMT R23, RZ, 0x7610, R23 ;  /* 0x00007610ff177816 */ /* 0x001fe20000000017 */
[----:B-1----:R-:W-:-:S02]  /*2000*/  IMAD.WIDE R88, R61, 0x2, R52 ;  /* 0x000000023d587825 */ /* 0x002fc400078e0234 */
[----:B----4-:R0:W-:Y:S04]  /*2010*/  STS.U16 [R10+0x1200], R35 ;  /* 0x001200230a007388 */ /* 0x0101e80000000400 */
[----:B------:R1:W3:Y:S01]  /*2020*/  @!P0 LDG.E.U16 R23, [R88.64] ;  /* 0x0000000658178981 */ /* 0x0002e2000c1e1500 */
[----:B0-----:R-:W-:Y:S01]  /*2030*/  PRMT R35, RZ, 0x7610, R35 ;  /* 0x00007610ff237816 */ /* 0x001fe20000000023 */
[C---:B-1----:R-:W-:Y:S02]  /*2040*/  IMAD.WIDE R88, R61.reuse, 0x2, R54 ;  /* 0x000000023d587825 */ /* 0x042fe400078e0236 */
[----:B-----5:R0:W-:Y:S04]  /*2050*/  STS.U16 [R10+0x1300], R32 ;  /* 0x001300200a007388 */ /* 0x0201e80000000400 */
[----:B------:R1:W4:Y:S01]  /*2060*/  @!P0 LDG.E.U16 R35, [R88.64] ;  /* 0x0000000658238981 */ /* 0x000322000c1e1500 */
[----:B0-----:R-:W-:Y:S01]  /*2070*/  PRMT R32, RZ, 0x7610, R32 ;  /* 0x00007610ff207816 */ /* 0x001fe20000000020 */
[----:B-1----:R-:W-:-:S02]  /*2080*/  IMAD.WIDE R88, R61, 0x2, R74 ;  /* 0x000000023d587825 */ /* 0x002fc400078e024a */
[----:B------:R0:W-:Y:S04]  /*2090*/  STS.U16 [R10+0x1400], R25 ;  /* 0x001400190a007388 */ /* 0x0001e80000000400 */
[----:B------:R1:W5:Y:S01]  /*20a0*/  @!P0 LDG.E.U16 R32, [R88.64] ;  /* 0x0000000658208981 */ /* 0x000362000c1e1500 */
[----:B0-----:R-:W-:Y:S01]  /*20b0*/  PRMT R25, RZ, 0x7610, R25 ;  /* 0x00007610ff197816 */ /* 0x001fe20000000019 */
[----:B-1----:R-:W-:Y:S02]  /*20c0*/  IMAD.WIDE R88, R61, 0x2, R76 ;  /* 0x000000023d587825 */ /* 0x002fe400078e024c */
[----:B------:R0:W-:Y:S04]  /*20d0*/  STS.U16 [R10+0x1500], R37 ;  /* 0x001500250a007388 */ /* 0x0001e80000000400 */
[----:B------:R1:W2:Y:S01]  /*20e0*/  @!P0 LDG.E.U16 R25, [R88.64] ;  /* 0x0000000658198981 */ /* 0x0002a2000c1e1500 */
[----:B------:R-:W-:-:S02]  /*20f0*/  LOP3.LUT R82, R83, R82, RZ, 0x3c, !PT ;  /* 0x0000005253527212 */ /* 0x000fc400078e3cff */
[----:B0-----:R-:W-:Y:S01]  /*2100*/  PRMT R37, RZ, 0x7610, R37 ;  /* 0x00007610ff257816 */ /* 0x001fe20000000025 */
[----:B-1----:R-:W-:Y:S01]  /*2110*/  IMAD.WIDE R88, R61, 0x2, R78 ;  /* 0x000000023d587825 */ /* 0x002fe200078e024e */
[----:B------:R0:W-:Y:S01]  /*2120*/  STS.U16 [R10+0x1600], R39 ;  /* 0x001600270a007388 */ /* 0x0001e20000000400 */
[----:B------:R-:W-:-:S03]  /*2130*/  LOP3.LUT R83, R83, R82, RZ, 0x3c, !PT ;  /* 0x0000005253537212 */ /* 0x000fc600078e3cff */
[----:B------:R1:W2:Y:S01]  /*2140*/  @!P0 LDG.E.U16 R37, [R88.64] ;  /* 0x0000000658258981 */ /* 0x0002a2000c1e1500 */
[----:B0-----:R-:W-:Y:S01]  /*2150*/  PRMT R39, RZ, 0x7610, R39 ;  /* 0x00007610ff277816 */ /* 0x001fe20000000027 */
[C---:B-1----:R-:W-:Y:S02]  /*2160*/  IMAD.WIDE R88, R61.reuse, 0x2, R80 ;  /* 0x000000023d587825 */ /* 0x042fe400078e0250 */
[----:B------:R0:W-:Y:S04]  /*2170*/  STS.U16 [R10+0x1700], R38 ;  /* 0x001700260a007388 */ /* 0x0001e80000000400 */
[----:B------:R1:W2:Y:S01]  /*2180*/  @!P0 LDG.E.U16 R39, [R88.64] ;  /* 0x0000000658278981 */ /* 0x0002a2000c1e1500 */
[----:B0-----:R-:W-:Y:S01]  /*2190*/  PRMT R38, RZ, 0x7610, R38 ;  /* 0x00007610ff267816 */ /* 0x001fe20000000026 */
[----:B-1----:R-:W-:Y:S01]  /*21a0*/  IMAD.WIDE R88, R61, 0x2, R82 ;  /* 0x000000023d587825 */ /* 0x002fe200078e0252 */
[----:B------:R-:W-:-:S04]  /*21b0*/  PRMT R90, RZ, 0x7610, R90 ;  /* 0x00007610ff5a7816 */ /* 0x000fc8000000005a */
[----:B------:R0:W3:Y:S01]  /*21c0*/  @!P0 LDG.E.U16 R38, [R88.64] ;  /* 0x0000000658268981 */ /* 0x0000e2000c1e1500 */
[----:B------:R-:W-:Y:S01]  /*21d0*/  PRMT R92, RZ, 0x7610, R92 ;  /* 0x00007610ff5c7816 */ /* 0x000fe2000000005c */
[----:B0-----:R-:W-:-:S05]  /*21e0*/  IMAD.WIDE R88, R61, 0x2, R84 ;  /* 0x000000023d587825 */ /* 0x001fca00078e0254 */
[----:B------:R0:W3:Y:S02]  /*21f0*/  @!P0 LDG.E.U16 R90, [R88.64] ;  /* 0x00000006585a8981 */ /* 0x0000e4000c1e1500 */
[----:B0-----:R-:W-:Y:S02]  /*2200*/  IMAD.MOV.U32 R88, RZ, RZ, R20 ;  /* 0x000000ffff587224 */ /* 0x001fe400078e0014 */
[----:B------:R-:W-:-:S04]  /*2210*/  IMAD.MOV.U32 R89, RZ, RZ, R21 ;  /* 0x000000ffff597224 */ /* 0x000fc800078e0015 */
[----:B------:R-:W-:-:S05]  /*2220*/  IMAD.WIDE R20, R61, 0x2, R88 ;  /* 0x000000023d147825 */ /* 0x000fca00078e0258 */
[----:B------:R-:W3:Y:S01]  /*2230*/  @!P0 LDG.E.U16 R92, [R20.64] ;  /* 0x00000006145c8981 */ /* 0x000ee2000c1e1500 */
[----:B------:R-:W-:Y:S01]  /*2240*/  IADD3 R73, R73, -0x1, RZ ;  /* 0xffffffff49497810 */ /* 0x000fe20007ffe0ff */
[----:B------:R-:W-:Y:S01]  /*2250*/  IMAD.WIDE R46, R59, 0x2, R46 ;  /* 0x000000023b2e7825 */ /* 0x000fe200078e022e */
[----:B------:R-:W-:Y:S01]  /*2260*/  UIADD3 UR4, UR4, -0x40, URZ ;  /* 0xffffffc004047890 */ /* 0x000fe2000fffe03f */
[----:B------:R-:W-:Y:S01]  /*2270*/  STS.U16 [R10], R22 ;  /* 0x000000160a007388 */ /* 0x000fe20000000400 */
[----:B------:R-:W-:Y:S01]  /*2280*/  ISETP.NE.U32.AND P0, PT, R73, RZ, PT ;  /* 0x000000ff4900720c */ /* 0x000fe20003f05070 */
[----:B------:R-:W-:-:S04]  /*2290*/  IMAD.WIDE R44, R59, 0x2, R44 ;  /* 0x000000023b2c7825 */ /* 0x000fc800078e022c */
[----:B------:R-:W-:-:S04]  /*22a0*/  IMAD.WIDE R42, R59, 0x2, R42 ;  /* 0x000000023b2a7825 */ /* 0x000fc800078e022a */
[----:B------:R-:W-:-:S04]  /*22b0*/  IMAD.WIDE R40, R59, 0x2, R40 ;  /* 0x000000023b287825 */ /* 0x000fc800078e0228 */
[----:B------:R-:W-:-:S04]  /*22c0*/  IMAD.WIDE R18, R59, 0x2, R18 ;  /* 0x000000023b127825 */ /* 0x000fc800078e0212 */
[----:B------:R-:W-:-:S04]  /*22d0*/  IMAD.WIDE R84, R59, 0x2, R84 ;  /* 0x000000023b547825 */ /* 0x000fc800078e0254 */
[----:B------:R-:W-:-:S04]  /*22e0*/  IMAD.WIDE R48, R59, 0x2, R48 ;  /* 0x000000023b307825 */ /* 0x000fc800078e0230 */
[----:B------:R-:W-:Y:S01]  /*22f0*/  IMAD.WIDE R86, R60, 0x2, R86 ;  /* 0x000000023c567825 */ /* 0x000fe200078e0256 */
[----:B------:R-:W-:Y:S04]  /*2300*/  STS.U16 [R10+0x400], R36 ;  /* 0x000400240a007388 */ /* 0x000fe80000000400 */
[----:B----4-:R-:W-:Y:S04]  /*2310*/  STS.U16 [R10+0x800], R35 ;  /* 0x000800230a007388 */ /* 0x010fe80000000400 */
[----:B--2---:R-:W-:Y:S04]  /*2320*/  STS.U16 [R10+0xc00], R39 ;  /* 0x000c00270a007388 */ /* 0x004fe80000000400 */
[----:B------:R-:W-:Y:S04]  /*2330*/  STS.U16 [R69+0x100], R34 ;  /* 0x0001002245007388 */ /* 0x000fe80000000400 */
[----:B------:R-:W-:Y:S04]  /*2340*/  STS.U16 [R69+0x500], R33 ;  /* 0x0005002145007388 */ /* 0x000fe80000000400 */
[----:B-----5:R-:W-:Y:S04]  /*2350*/  STS.U16 [R69+0x900], R32 ;  /* 0x0009002045007388 */ /* 0x020fe80000000400 */
[----:B---3--:R-:W-:Y:S04]  /*2360*/  STS.U16 [R69+0xd00], R38 ;  /* 0x000d002645007388 */ /* 0x008fe80000000400 */
[----:B------:R-:W-:Y:S04]  /*2370*/  STS.U16 [R70+0x200], R27 ;  /* 0x0002001b46007388 */ /* 0x000fe80000000400 */
[----:B------:R-:W-:Y:S04]  /*2380*/  STS.U16 [R70+0x600], R26 ;  /* 0x0006001a46007388 */ /* 0x000fe80000000400 */
[----:B------:R-:W-:Y:S04]  /*2390*/  STS.U16 [R70+0xa00], R25 ;  /* 0x000a001946007388 */ /* 0x000fe80000000400 */
[----:B------:R-:W-:Y:S04]  /*23a0*/  STS.U16 [R70+0xe00], R90 ;  /* 0x000e005a46007388 */ /* 0x000fe80000000400 */
[----:B------:R-:W-:Y:S04]  /*23b0*/  STS.U16 [R71+0x300], R24 ;  /* 0x0003001847007388 */ /* 0x000fe80000000400 */
[----:B------:R-:W-:Y:S04]  /*23c0*/  STS.U16 [R71+0x700], R23 ;  /* 0x0007001747007388 */ /* 0x000fe80000000400 */
[----:B------:R-:W-:Y:S04]  /*23d0*/  STS.U16 [R71+0xb00], R37 ;  /* 0x000b002547007388 */ /* 0x000fe80000000400 */
[----:B------:R-:W-:Y:S04]  /*23e0*/  STS.U16 [R71+0xf00], R92 ;  /* 0x000f005c47007388 */ /* 0x000fe80000000400 */
[----:B------:R-:W-:Y:S06]  /*23f0*/  BAR.SYNC.DEFER_BLOCKING 0x0 ;  /* 0x0000000000007b1d */ /* 0x000fec0000010000 */
[----:B------:R-:W-:Y:S04]  /*2400*/  LDSM.16.MT88.4 R32, [R12+0x1000] ;  /* 0x001000000c20783b */ /* 0x000fe80000004200 */
[----:B------:R-:W0:Y:S04]  /*2410*/  LDSM.16.M88.4 R20, [R11] ;  /* 0x000000000b14783b */ /* 0x000e280000000200 */
[----:B------:R-:W1:Y:S04]  /*2420*/  LDSM.16.MT88.4 R24, [R12+0x1200] ;  /* 0x001200000c18783b */ /* 0x000e680000004200 */
[----:B------:R-:W-:Y:S01]  /*2430*/  LDSM.16.M88.4 R36, [R72] ;  /* 0x000000004824783b */ /* 0x000fe20000000200 */
[----:B0-----:R-:W-:Y:S03]  /*2440*/  HMMA.16816.F32 R28, R32, R20, R28 ;  /* 0x00000014201c723c */ /* 0x001fe6000000181c */
[----:B------:R-:W0:Y:S04]  /*2450*/  LDSM.16.MT88.4 R32, [R12+0x1400] ;  /* 0x001400000c20783b */ /* 0x000e280000004200 */
[C---:B------:R-:W-:Y:S11]  /*2460*/  IMAD.WIDE R20, R59.reuse, 0x2, R88 ;  /* 0x000000023b147825 */ /* 0x040ff600078e0258 */
[----:B------:R-:W-:Y:S06]  /*2470*/  @!UPT UIADD3 URZ, URZ, URZ, URZ ;  /* 0x0000003f3f3ff290 */ /* 0x000fec000fffe03f */
[----:B-1----:R-:W-:Y:S01]  /*2480*/  HMMA.16816.F32 R24, R24, R22, R28 ;  /* 0x000000161818723c */ /* 0x002fe2000000181c */
[----:B------:R-:W1:Y:S06]  /*2490*/  LDSM.16.MT88.4 R28, [R12+0x1600] ;  /* 0x001600000c1c783b */ /* 0x000e6c0000004200 */
[----:B------:R-:W-:-:S04]  /*24a0*/  IMAD.WIDE R22, R59, 0x2, R80 ;  /* 0x000000023b167825 */ /* 0x000fc800078e0250 */
[----:B------:R-:W-:Y:S02]  /*24b0*/  IMAD.MOV.U32 R81, RZ, RZ, R22 ;  /* 0x000000ffff517224 */ /* 0x000fe400078e0016 */
[----:B------:R-:W-:Y:S02]  /*24c0*/  IMAD.MOV.U32 R80, RZ, RZ, R23 ;  /* 0x000000ffff507224 */ /* 0x000fe400078e0017 */
[----:B------:R-:W-:-:S04]  /*24d0*/  IMAD.WIDE R22, R59, 0x2, R74 ;  /* 0x000000023b167825 */ /* 0x000fc800078e024a */
[----:B------:R-:W-:Y:S02]  /*24e0*/  IMAD.MOV.U32 R75, RZ, RZ, R22 ;  /* 0x000000ffff4b7224 */ /* 0x000fe400078e0016 */
[----:B------:R-:W-:Y:S02]  /*24f0*/  IMAD.MOV.U32 R74, RZ, RZ, R23 ;  /* 0x000000ffff4a7224 */ /* 0x000fe400078e0017 */
[----:B------:R-:W-:Y:S01]  /*2500*/  IMAD.WIDE R22, R59, 0x2, R50 ;  /* 0x000000023b167825 */ /* 0x000fe200078e0232 */
[----:B0-----:R-:W-:Y:S03]  /*2510*/  HMMA.16816.F32 R24, R32, R36, R24 ;  /* 0x000000242018723c */ /* 0x001fe60000001818 */
[----:B------:R-:W-:Y:S02]  /*2520*/  IMAD.MOV.U32 R51, RZ, RZ, R22 ;  /* 0x000000ffff337224 */ /* 0x000fe400078e0016 */
[----:B------:R-:W-:-:S02]  /*2530*/  IMAD.MOV.U32 R50, RZ, RZ, R23 ;  /* 0x000000ffff327224 */ /* 0x000fc400078e0017 */
[----:B------:R-:W-:-:S04]  /*2540*/  IMAD.WIDE R32, R59, 0x2, R82 ;  /* 0x000000023b207825 */ /* 0x000fc800078e0252 */
[----:B------:R-:W-:Y:S02]  /*2550*/  IMAD.MOV.U32 R83, RZ, RZ, R32 ;  /* 0x000000ffff537224 */ /* 0x000fe400078e0020 */
[----:B------:R-:W-:Y:S02]  /*2560*/  IMAD.MOV.U32 R82, RZ, RZ, R33 ;  /* 0x000000ffff527224 */ /* 0x000fe400078e0021 */
[----:B------:R-:W-:-:S04]  /*2570*/  IMAD.WIDE R34, R59, 0x2, R78 ;  /* 0x000000023b227825 */ /* 0x000fc800078e024e */
[----:B------:R-:W-:-:S04]  /*2580*/  IMAD.WIDE R32, R59, 0x2, R76 ;  /* 0x000000023b207825 */ /* 0x000fc800078e024c */
[----:B------:R-:W-:Y:S01]  /*2590*/  IMAD.MOV.U32 R79, RZ, RZ, R34 ;  /* 0x000000ffff4f7224 */ /* 0x000fe200078e0022 */
[----:B-1----:R-:W-:Y:S01]  /*25a0*/  HMMA.16816.F32 R28, R28, R38, R24 ;  /* 0x000000261c1c723c */ /* 0x002fe20000001818 */
[----:B------:R-:W-:Y:S02]  /*25b0*/  IMAD.MOV.U32 R78, RZ, RZ, R35 ;  /* 0x000000ffff4e7224 */ /* 0x000fe400078e0023 */
[----:B------:R-:W-:Y:S02]  /*25c0*/  IMAD.MOV.U32 R77, RZ, RZ, R32 ;  /* 0x000000ffff4d7224 */ /* 0x000fe400078e0020 */
[----:B------:R-:W-:Y:S02]  /*25d0*/  IMAD.MOV.U32 R76, RZ, RZ, R33 ;  /* 0x000000ffff4c7224 */ /* 0x000fe400078e0021 */
[----:B------:R-:W-:-:S04]  /*25e0*/  IMAD.WIDE R34, R59, 0x2, R54 ;  /* 0x000000023b227825 */ /* 0x000fc800078e0236 */
[----:B------:R-:W-:-:S04]  /*25f0*/  IMAD.WIDE R32, R59, 0x2, R52 ;  /* 0x000000023b207825 */ /* 0x000fc800078e0234 */
[----:B------:R-:W-:Y:S02]  /*2600*/  IMAD.MOV.U32 R55, RZ, RZ, R34 ;  /* 0x000000ffff377224 */ /* 0x000fe400078e0022 */
[----:B------:R-:W-:Y:S02]  /*2610*/  IMAD.MOV.U32 R52, RZ, RZ, R33 ;  /* 0x000000ffff347224 */ /* 0x000fe400078e0021 */
[----:B------:R-:W-:Y:S02]  /*2620*/  IMAD.MOV.U32 R33, RZ, RZ, R46 ;  /* 0x000000ffff217224 */ /* 0x000fe400078e002e */
[----:B------:R-:W-:Y:S02]  /*2630*/  IMAD.MOV.U32 R24, RZ, RZ, R44 ;  /* 0x000000ffff187224 */ /* 0x000fe400078e002c */
[----:B------:R-:W-:Y:S02]  /*2640*/  IMAD.MOV.U32 R27, RZ, RZ, R42 ;  /* 0x000000ffff1b7224 */ /* 0x000fe400078e002a */
[----:B------:R-:W-:-:S02]  /*2650*/  IMAD.MOV.U32 R34, RZ, RZ, R40 ;  /* 0x000000ffff227224 */ /* 0x000fc400078e0028 */
[----:B------:R-:W-:Y:S02]  /*2660*/  IMAD.MOV.U32 R54, RZ, RZ, R35 ;  /* 0x000000ffff367224 */ /* 0x000fe400078e0023 */
[----:B------:R-:W-:Y:S02]  /*2670*/  IMAD.MOV.U32 R53, RZ, RZ, R32 ;  /* 0x000000ffff357224 */ /* 0x000fe400078e0020 */
[----:B------:R-:W-:Y:S02]  /*2680*/  IMAD.MOV.U32 R36, RZ, RZ, R47 ;  /* 0x000000ffff247224 */ /* 0x000fe400078e002f */
[----:B------:R-:W-:Y:S02]  /*2690*/  IMAD.MOV.U32 R46, RZ, RZ, R45 ;  /* 0x000000ffff2e7224 */ /* 0x000fe400078e002d */
[----:B------:R-:W-:Y:S02]  /*26a0*/  IMAD.MOV.U32 R44, RZ, RZ, R43 ;  /* 0x000000ffff2c7224 */ /* 0x000fe400078e002b */
[----:B------:R-:W-:-:S02]  /*26b0*/  IMAD.MOV.U32 R42, RZ, RZ, R41 ;  /* 0x000000ffff2a7224 */ /* 0x000fc400078e0029 */
[----:B------:R-:W-:Y:S02]  /*26c0*/  IMAD.MOV.U32 R22, RZ, RZ, R18 ;  /* 0x000000ffff167224 */ /* 0x000fe400078e0012 */
[----:B------:R-:W-:Y:S01]  /*26d0*/  IMAD.MOV.U32 R40, RZ, RZ, R19 ;  /* 0x000000ffff287224 */ /* 0x000fe200078e0013 */
[----:B------:R-:W-:Y:S05]  /*26e0*/  @P0 BRA `(.L_x_1) ;  /* 0xfffff37000000947 */ /* 0x000fea000383ffff */
[----:B------:R-:W-:Y:S02]  /*26f0*/  F2FP.PACK_AB R30, R31, R30 ;  /* 0x0000001e1f1e723e */ /* 0x000fe400000000ff */
[----:B------:R-:W-:Y:S02]  /*2700*/  F2FP.PACK_AB R28, R29, R28 ;  /* 0x0000001c1d1c723e */ /* 0x000fe400000000ff */
.L_x_0:
[----:B------:R-:W-:Y:S01]  /*2710*/  BAR.SYNC.DEFER_BLOCKING 0x0 ;  /* 0x0000000000007b1d */ /* 0x000fe20000010000 */
[----:B------:R-:W-:Y:S01]  /*2720*/  LOP3.LUT R4, R4, 0x2, RZ, 0xc0, !PT ;  /* 0x0000000204047812 */ /* 0x000fe200078ec0ff */
[----:B------:R-:W-:Y:S01]  /*2730*/  IMAD.SHL.U32 R9, R0, 0x4, RZ ;  /* 0x0000000400097824 */ /* 0x000fe200078e00ff */
[----:B------:R-:W-:Y:S02]  /*2740*/  LOP3.LUT R6, R6, 0x300, RZ, 0xc0, !PT ;  /* 0x0000030006067812 */ /* 0x000fe400078ec0ff */
[----:B------:R-:W-:Y:S01]  /*2750*/  LOP3.LUT R7, R7, 0x1c, R0, 0xf8, !PT ;  /* 0x0000001c07077812 */ /* 0x000fe200078ef800 */
[----:B------:R-:W-:Y:S01]  /*2760*/  IMAD R4, R3, 0x2, R4 ;  /* 0x0000000203047824 */ /* 0x000fe200078e0204 */
[----:B------:R-:W-:-:S02]  /*2770*/  LOP3.LUT R9, R6, 0x7c, R9, 0xf8, !PT ;  /* 0x0000007c06097812 */ /* 0x000fc400078ef809 */
[----:B------:R-:W-:Y:S02]  /*2780*/  PRMT R12, R28, 0x7632, R12 ;  /* 0x000076321c0c7816 */ /* 0x000fe4000000000c */
[----:B------:R-:W-:Y:S02]  /*2790*/  LOP3.LUT R7, R4, R7, RZ, 0xfc, !PT ;  /* 0x0000000704077212 */ /* 0x000fe400078efcff */
[----:B------:R-:W-:Y:S02]  /*27a0*/  LOP3.LUT R11, R9, 0x60, R0, 0x78, !PT ;  /* 0x00000060090b7812 */ /* 0x000fe400078e7800 */
[C---:B------:R-:W-:Y:S02]  /*27b0*/  LOP3.LUT R6, R7.reuse, 0x40, RZ, 0x3c, !PT ;  /* 0x0000004007067812 */ /* 0x040fe400078e3cff */
[----:B------:R-:W-:Y:S02]  /*27c0*/  LOP3.LUT R9, R7, 0x20, RZ, 0x3c, !PT ;  /* 0x0000002007097812 */ /* 0x000fe400078e3cff */
[----:B------:R-:W-:-:S02]  /*27d0*/  PRMT R14, R30, 0x7632, R14 ;  /* 0x000076321e0e7816 */ /* 0x000fc4000000000e */
[----:B------:R-:W-:Y:S02]  /*27e0*/  LOP3.LUT R10, R7, 0x60, RZ, 0x3c, !PT ;  /* 0x00000060070a7812 */ /* 0x000fe400078e3cff */
[----:B------:R-:W-:Y:S01]  /*27f0*/  ISETP.GE.AND P0, PT, R2, c[0x0][0x178], PT ;  /* 0x00005e0002007a0c */ /* 0x000fe20003f06270 */
[----:B------:R0:W-:Y:S01]  /*2800*/  STS.U16 [R7], R28 ;  /* 0x0000001c07007388 */ /* 0x0001e20000000400 */
[--C-:B------:R-:W-:Y:S01]  /*2810*/  LOP3.LUT R0, R8, 0x18, R5.reuse, 0xfe, !PT ;  /* 0x0000001808007812 */ /* 0x100fe200078efe05 */
[----:B------:R-:W-:Y:S01]  /*2820*/  IMAD R2, R2, c[0x0][0x194], RZ ;  /* 0x0000650002027a24 */ /* 0x000fe200078e02ff */
[C---:B------:R-:W-:Y:S01]  /*2830*/  LOP3.LUT R4, R8.reuse, R5, RZ, 0xfc, !PT ;  /* 0x0000000508047212 */ /* 0x040fe200078efcff */
[----:B------:R-:W-:Y:S01]  /*2840*/  STS.U16 [R6+0x200], R12 ;  /* 0x0002000c06007388 */ /* 0x000fe20000000400 */
[C-C-:B------:R-:W-:Y:S02]  /*2850*/  LOP3.LUT R3, R8.reuse, 0x10, R5.reuse, 0xfe, !PT ;  /* 0x0000001008037812 */ /* 0x140fe400078efe05 */
[----:B------:R-:W-:Y:S01]  /*2860*/  LOP3.LUT R5, R8, 0x8, R5, 0xfe, !PT ;  /* 0x0000000808057812 */ /* 0x000fe200078efe05 */
[----:B------:R1:W-:Y:S01]  /*2870*/  STS.U16 [R9+0x100], R30 ;  /* 0x0001001e09007388 */ /* 0x0003e20000000400 */
[----:B------:R-:W-:Y:S01]  /*2880*/  LEA R8, P4, R2, c[0x0][0x170], 0x1 ;  /* 0x00005c0002087a11 */ /* 0x000fe200078808ff */
[C---:B0-----:R-:W-:Y:S01]  /*2890*/  IMAD R7, R4.reuse, c[0x0][0x198], RZ ;  /* 0x0000660004077a24 */ /* 0x041fe200078e02ff */
[C---:B------:R-:W-:Y:S01]  /*28a0*/  ISETP.LT.AND P2, PT, R5.reuse, c[0x0][0x17c], !P0 ;  /* 0x00005f0005007a0c */ /* 0x040fe20004741270 */
[----:B------:R0:W-:Y:S04]  /*28b0*/  STS.U16 [R10+0x300], R14 ;  /* 0x0003000e0a007388 */ /* 0x0001e80000000400 */
[----:B------:R-:W-:Y:S01]  /*28c0*/  BAR.SYNC.DEFER_BLOCKING 0x0 ;  /* 0x0000000000007b1d */ /* 0x000fe20000010000 */
[----:B------:R-:W-:Y:S01]  /*28d0*/  ISETP.LT.AND P3, PT, R4, c[0x0][0x17c], !P0 ;  /* 0x00005f0004007a0c */ /* 0x000fe20004761270 */
[----:B------:R-:W-:Y:S01]  /*28e0*/  IMAD R5, R5, c[0x0][0x198], RZ ;  /* 0x0000660005057a24 */ /* 0x000fe200078e02ff */
[C---:B------:R-:W-:Y:S01]  /*28f0*/  ISETP.LT.AND P1, PT, R3.reuse, c[0x0][0x17c], !P0 ;  /* 0x00005f0003007a0c */ /* 0x040fe20004721270 */
[----:B-1----:R-:W-:Y:S01]  /*2900*/  IMAD R9, R3, c[0x0][0x198], RZ ;  /* 0x0000660003097a24 */ /* 0x002fe200078e02ff */
[----:B------:R-:W-:Y:S01]  /*2910*/  LEA.HI.X.SX32 R12, R2, c[0x0][0x174], 0x1, P4 ;  /* 0x00005d00020c7a11 */ /* 0x000fe200020f0eff */
[C---:B0-----:R-:W-:Y:S01]  /*2920*/  IMAD R10, R0.reuse, c[0x0][0x198], RZ ;  /* 0x00006600000a7a24 */ /* 0x041fe200078e02ff */
[----:B------:R-:W-:-:S02]  /*2930*/  ISETP.LT.AND P0, PT, R0, c[0x0][0x17c], !P0 ;  /* 0x00005f0000007a0c */ /* 0x000fc40004701270 */
[-C--:B------:R-:W-:Y:S02]  /*2940*/  LEA R2, P4, R7, R8.reuse, 0x1 ;  /* 0x0000000807027211 */ /* 0x080fe400078808ff */
[-C--:B------:R-:W-:Y:S02]  /*2950*/  LEA R4, P6, R5, R8.reuse, 0x1 ;  /* 0x0000000805047211 */ /* 0x080fe400078c08ff */
[----:B------:R-:W-:Y:S02]  /*2960*/  LEA R6, P5, R9, R8, 0x1 ;  /* 0x0000000809067211 */ /* 0x000fe400078a08ff */
[-C--:B------:R-:W-:Y:S02]  /*2970*/  LEA.HI.X.SX32 R3, R7, R12.reuse, 0x1, P4 ;  /* 0x0000000c07037211 */ /* 0x080fe400020f0eff */
[-C--:B------:R-:W-:Y:S02]  /*2980*/  LEA.HI.X.SX32 R5, R5, R12.reuse, 0x1, P6 ;  /* 0x0000000c05057211 */ /* 0x080fe400030f0eff */
[----:B------:R-:W-:-:S02]  /*2990*/  LEA.HI.X.SX32 R7, R9, R12, 0x1, P5 ;  /* 0x0000000c09077211 */ /* 0x000fc400028f0eff */
[C---:B------:R-:W-:Y:S01]  /*29a0*/  LEA R8, P4, R10.reuse, R8, 0x1 ;  /* 0x000000080a087211 */ /* 0x040fe200078808ff */
[----:B------:R-:W0:Y:S03]  /*29b0*/  LDS R13, [R11] ;  /* 0x000000000b0d7984 */ /* 0x000e260000000800 */
[----:B------:R-:W-:Y:S01]  /*29c0*/  LEA.HI.X.SX32 R9, R10, R12, 0x1, P4 ;  /* 0x0000000c0a097211 */ /* 0x000fe200020f0eff */
[----:B------:R-:W1:Y:S01]  /*29d0*/  LDS R15, [R11+0x80] ;  /* 0x000080000b0f7984 */ /* 0x000e620000000800 */
[----:B0-----:R-:W-:-:S03]  /*29e0*/  PRMT R0, R13, 0x7632, R0 ;  /* 0x000076320d007816 */ /* 0x001fc60000000000 */
[----:B------:R0:W-:Y:S04]  /*29f0*/  @P3 STG.E.U16 [R2.64], R13 ;  /* 0x0000000d02003986 */ /* 0x0001e8000c101506 */
[----:B------:R0:W-:Y:S04]  /*2a00*/  @P2 STG.E.U16 [R4.64], R0 ;  /* 0x0000000004002986 */ /* 0x0001e8000c101506 */
[----:B-1----:R0:W-:Y:S01]  /*2a10*/  @P1 STG.E.U16 [R6.64], R15 ;  /* 0x0000000f06001986 */ /* 0x0021e2000c101506 */
[----:B------:R-:W-:Y:S05]  /*2a20*/  @!P0 EXIT ;  /* 0x000000000000894d */ /* 0x000fea0003800000 */
[----:B0-----:R-:W-:-:S05]  /*2a30*/  PRMT R4, R15, 0x7632, R4 ;  /* 0x000076320f047816 */ /* 0x001fca0000000004 */
[----:B------:R-:W-:Y:S01]  /*2a40*/  STG.E.U16 [R8.64], R4 ;  /* 0x0000000408007986 */ /* 0x000fe2000c101506 */
[----:B------:R-:W-:Y:S05]  /*2a50*/  EXIT ;  /* 0x000000000000794d */ /* 0x000fea0003800000 */
.L_x_2:
[----:B------:R-:W-:-:S00]  /*2a60*/  BRA `(.L_x_2) ;  /* 0xfffffff000007947 */ /* 0x000fc0000383ffff */
[----:B------:R-:W-:-:S00]  /*2a70*/  NOP ;  /* 0x0000000000007918 */ /* 0x000fc00000000000 */
        /* <DEDUP_REMOVED lines=8> */
.L_x_3:


//--------------------- .nv.shared.matmul_kernel  --------------------------
	.section	.nv.shared.matmul_kernel,"aw",@nobits
	.sectionflags	@""
	.align	16
